//
// Generated by NVIDIA NVVM Compiler
//
// Compiler Build ID: CL-36424714
// Cuda compilation tools, release 13.0, V13.0.88
// Based on NVVM 20.0.0
//

.version 9.0
.target sm_100
.address_size 64

	// .globl	_Z4gemmPdS_S_iiii
.extern .shared .align 16 .b8 both_matrix_tiles[];

.visible .entry _Z4gemmPdS_S_iiii(
	.param .u64 .ptr .align 1 _Z4gemmPdS_S_iiii_param_0,
	.param .u64 .ptr .align 1 _Z4gemmPdS_S_iiii_param_1,
	.param .u64 .ptr .align 1 _Z4gemmPdS_S_iiii_param_2,
	.param .u32 _Z4gemmPdS_S_iiii_param_3,
	.param .u32 _Z4gemmPdS_S_iiii_param_4,
	.param .u32 _Z4gemmPdS_S_iiii_param_5,
	.param .u32 _Z4gemmPdS_S_iiii_param_6
)
{
	.reg .pred 	%p<13>;
	.reg .b32 	%r<43>;
	.reg .b64 	%rd<53>;
	.reg .b64 	%fd<68>;

	ld.param.u64 	%rd7, [_Z4gemmPdS_S_iiii_param_0];
	ld.param.u64 	%rd8, [_Z4gemmPdS_S_iiii_param_1];
	ld.param.u64 	%rd6, [_Z4gemmPdS_S_iiii_param_2];
	ld.param.u32 	%r20, [_Z4gemmPdS_S_iiii_param_3];
	ld.param.u32 	%r18, [_Z4gemmPdS_S_iiii_param_4];
	ld.param.u32 	%r19, [_Z4gemmPdS_S_iiii_param_6];
	cvta.to.global.u64 	%rd1, %rd8;
	cvta.to.global.u64 	%rd2, %rd7;
	mov.u32 	%r22, %ctaid.x;
	mov.u32 	%r23, %ntid.x;
	mov.u32 	%r24, %tid.x;
	mad.lo.s32 	%r1, %r22, %r23, %r24;
	mov.u32 	%r25, %ctaid.y;
	mov.u32 	%r26, %ntid.y;
	mov.u32 	%r27, %tid.y;
	mad.lo.s32 	%r28, %r25, %r26, %r27;
	setp.ge.s32 	%p1, %r1, %r19;
	setp.ge.s32 	%p2, %r28, %r20;
	or.pred  	%p3, %p1, %p2;
	@%p3 bra 	$L__BB0_14;
	setp.lt.s32 	%p4, %r18, 1;
	mov.f64 	%fd67, 0d0000000000000000;
	@%p4 bra 	$L__BB0_13;
	mul.lo.s32 	%r3, %r18, %r28;
	and.b32  	%r4, %r18, 7;
	setp.lt.u32 	%p5, %r18, 8;
	mov.f64 	%fd67, 0d0000000000000000;
	mov.b32 	%r41, 0;
	@%p5 bra 	$L__BB0_5;
	and.b32  	%r41, %r18, 2147483640;
	neg.s32 	%r39, %r41;
	shl.b32 	%r7, %r19, 3;
	mul.wide.u32 	%rd9, %r3, 8;
	add.s64 	%rd10, %rd9, %rd2;
	add.s64 	%rd52, %rd10, 32;
	mov.f64 	%fd67, 0d0000000000000000;
	mul.wide.s32 	%rd13, %r19, 8;
	mov.u32 	%r38, %r1;
$L__BB0_4:
	.pragma "nounroll";
	ld.global.f64 	%fd17, [%rd52+-32];
	mul.wide.s32 	%rd11, %r38, 8;
	add.s64 	%rd12, %rd1, %rd11;
	ld.global.f64 	%fd18, [%rd12];
	fma.rn.f64 	%fd19, %fd17, %fd18, %fd67;
	ld.global.f64 	%fd20, [%rd52+-24];
	add.s64 	%rd14, %rd12, %rd13;
	ld.global.f64 	%fd21, [%rd14];
	fma.rn.f64 	%fd22, %fd20, %fd21, %fd19;
	ld.global.f64 	%fd23, [%rd52+-16];
	add.s64 	%rd15, %rd14, %rd13;
	ld.global.f64 	%fd24, [%rd15];
	fma.rn.f64 	%fd25, %fd23, %fd24, %fd22;
	ld.global.f64 	%fd26, [%rd52+-8];
	add.s64 	%rd16, %rd15, %rd13;
	ld.global.f64 	%fd27, [%rd16];
	fma.rn.f64 	%fd28, %fd26, %fd27, %fd25;
	ld.global.f64 	%fd29, [%rd52];
	add.s64 	%rd17, %rd16, %rd13;
	ld.global.f64 	%fd30, [%rd17];
	fma.rn.f64 	%fd31, %fd29, %fd30, %fd28;
	ld.global.f64 	%fd32, [%rd52+8];
	add.s64 	%rd18, %rd17, %rd13;
	ld.global.f64 	%fd33, [%rd18];
	fma.rn.f64 	%fd34, %fd32, %fd33, %fd31;
	ld.global.f64 	%fd35, [%rd52+16];
	add.s64 	%rd19, %rd18, %rd13;
	ld.global.f64 	%fd36, [%rd19];
	fma.rn.f64 	%fd37, %fd35, %fd36, %fd34;
	ld.global.f64 	%fd38, [%rd52+24];
	add.s64 	%rd20, %rd19, %rd13;
	ld.global.f64 	%fd39, [%rd20];
	fma.rn.f64 	%fd67, %fd38, %fd39, %fd37;
	add.s32 	%r39, %r39, 8;
	add.s32 	%r38, %r38, %r7;
	add.s64 	%rd52, %rd52, 64;
	setp.ne.s32 	%p6, %r39, 0;
	@%p6 bra 	$L__BB0_4;
$L__BB0_5:
	setp.eq.s32 	%p7, %r4, 0;
	@%p7 bra 	$L__BB0_13;
	and.b32  	%r13, %r18, 3;
	setp.lt.u32 	%p8, %r4, 4;
	@%p8 bra 	$L__BB0_8;
	add.s32 	%r30, %r41, %r3;
	mul.wide.u32 	%rd21, %r30, 8;
	add.s64 	%rd22, %rd2, %rd21;
	ld.global.f64 	%fd41, [%rd22];
	mad.lo.s32 	%r31, %r41, %r19, %r1;
	mul.wide.s32 	%rd23, %r31, 8;
	add.s64 	%rd24, %rd1, %rd23;
	ld.global.f64 	%fd42, [%rd24];
	fma.rn.f64 	%fd43, %fd41, %fd42, %fd67;
	cvt.u64.u32 	%rd25, %r3;
	cvt.u64.u32 	%rd26, %r41;
	add.s64 	%rd27, %rd26, %rd25;
	shl.b64 	%rd28, %rd27, 3;
	add.s64 	%rd29, %rd2, %rd28;
	ld.global.f64 	%fd44, [%rd29+8];
	mul.wide.s32 	%rd30, %r19, 8;
	add.s64 	%rd31, %rd24, %rd30;
	ld.global.f64 	%fd45, [%rd31];
	fma.rn.f64 	%fd46, %fd44, %fd45, %fd43;
	ld.global.f64 	%fd47, [%rd29+16];
	add.s64 	%rd32, %rd31, %rd30;
	ld.global.f64 	%fd48, [%rd32];
	fma.rn.f64 	%fd49, %fd47, %fd48, %fd46;
	ld.global.f64 	%fd50, [%rd29+24];
	add.s64 	%rd33, %rd32, %rd30;
	ld.global.f64 	%fd51, [%rd33];
	fma.rn.f64 	%fd67, %fd50, %fd51, %fd49;
	add.s32 	%r41, %r41, 4;
$L__BB0_8:
	setp.eq.s32 	%p9, %r13, 0;
	@%p9 bra 	$L__BB0_13;
	setp.eq.s32 	%p10, %r13, 1;
	@%p10 bra 	$L__BB0_11;
	add.s32 	%r32, %r41, %r3;
	mul.wide.u32 	%rd34, %r32, 8;
	add.s64 	%rd35, %rd2, %rd34;
	ld.global.f64 	%fd53, [%rd35];
	mad.lo.s32 	%r33, %r41, %r19, %r1;
	mul.wide.s32 	%rd36, %r33, 8;
	add.s64 	%rd37, %rd1, %rd36;
	ld.global.f64 	%fd54, [%rd37];
	fma.rn.f64 	%fd55, %fd53, %fd54, %fd67;
	cvt.u64.u32 	%rd38, %r3;
	cvt.u64.u32 	%rd39, %r41;
	add.s64 	%rd40, %rd39, %rd38;
	shl.b64 	%rd41, %rd40, 3;
	add.s64 	%rd42, %rd2, %rd41;
	ld.global.f64 	%fd56, [%rd42+8];
	mul.wide.s32 	%rd43, %r19, 8;
	add.s64 	%rd44, %rd37, %rd43;
	ld.global.f64 	%fd57, [%rd44];
	fma.rn.f64 	%fd67, %fd56, %fd57, %fd55;
	add.s32 	%r41, %r41, 2;
$L__BB0_11:
	and.b32  	%r34, %r18, 1;
	setp.eq.b32 	%p11, %r34, 1;
	not.pred 	%p12, %p11;
	@%p12 bra 	$L__BB0_13;
	add.s32 	%r35, %r41, %r3;
	mul.wide.u32 	%rd45, %r35, 8;
	add.s64 	%rd46, %rd2, %rd45;
	ld.global.f64 	%fd58, [%rd46];
	mad.lo.s32 	%r36, %r41, %r19, %r1;
	mul.wide.s32 	%rd47, %r36, 8;
	add.s64 	%rd48, %rd1, %rd47;
	ld.global.f64 	%fd59, [%rd48];
	fma.rn.f64 	%fd67, %fd58, %fd59, %fd67;
$L__BB0_13:
	mad.lo.s32 	%r37, %r19, %r28, %r1;
	cvta.to.global.u64 	%rd49, %rd6;
	mul.wide.s32 	%rd50, %r37, 8;
	add.s64 	%rd51, %rd49, %rd50;
	st.global.f64 	[%rd51], %fd67;
$L__BB0_14:
	ret;

}
	// .globl	_Z10tiled_gemmPdS_S_iiiiii
.visible .entry _Z10tiled_gemmPdS_S_iiiiii(
	.param .u64 .ptr .align 1 _Z10tiled_gemmPdS_S_iiiiii_param_0,
	.param .u64 .ptr .align 1 _Z10tiled_gemmPdS_S_iiiiii_param_1,
	.param .u64 .ptr .align 1 _Z10tiled_gemmPdS_S_iiiiii_param_2,
	.param .u32 _Z10tiled_gemmPdS_S_iiiiii_param_3,
	.param .u32 _Z10tiled_gemmPdS_S_iiiiii_param_4,
	.param .u32 _Z10tiled_gemmPdS_S_iiiiii_param_5,
	.param .u32 _Z10tiled_gemmPdS_S_iiiiii_param_6,
	.param .u32 _Z10tiled_gemmPdS_S_iiiiii_param_7,
	.param .u32 _Z10tiled_gemmPdS_S_iiiiii_param_8
)
{
	.reg .pred 	%p<28>;
	.reg .b32 	%r<117>;
	.reg .b64 	%rd<14>;
	.reg .b64 	%fd<79>;

	ld.param.u64 	%rd3, [_Z10tiled_gemmPdS_S_iiiiii_param_0];
	ld.param.u64 	%rd4, [_Z10tiled_gemmPdS_S_iiiiii_param_1];
	ld.param.u32 	%r38, [_Z10tiled_gemmPdS_S_iiiiii_param_3];
	ld.param.u32 	%r39, [_Z10tiled_gemmPdS_S_iiiiii_param_4];
	ld.param.u32 	%r40, [_Z10tiled_gemmPdS_S_iiiiii_param_5];
	ld.param.u32 	%r41, [_Z10tiled_gemmPdS_S_iiiiii_param_6];
	ld.param.u32 	%r42, [_Z10tiled_gemmPdS_S_iiiiii_param_7];
	ld.param.u32 	%r43, [_Z10tiled_gemmPdS_S_iiiiii_param_8];
	mov.u32 	%r44, %ctaid.x;
	mov.u32 	%r45, %ntid.x;
	mov.u32 	%r1, %tid.x;
	mad.lo.s32 	%r2, %r44, %r45, %r1;
	mov.u32 	%r46, %ctaid.y;
	mov.u32 	%r47, %ntid.y;
	mov.u32 	%r3, %tid.y;
	mad.lo.s32 	%r4, %r46, %r47, %r3;
	add.s32 	%r48, %r39, %r43;
	add.s32 	%r49, %r48, -1;
	div.s32 	%r5, %r49, %r43;
	setp.lt.s32 	%p6, %r5, 1;
	mov.pred 	%p27, 0;
	mov.f64 	%fd77, 0d0000000000000000;
	@%p6 bra 	$L__BB1_20;
	mul.lo.s32 	%r51, %r43, %r42;
	shl.b32 	%r52, %r51, 3;
	mov.u32 	%r53, both_matrix_tiles;
	add.s32 	%r6, %r53, %r52;
	mul.lo.s32 	%r7, %r43, %r3;
	mul.lo.s32 	%r8, %r39, %r4;
	mad.lo.s32 	%r54, %r42, %r3, %r1;
	shl.b32 	%r55, %r54, 3;
	add.s32 	%r9, %r6, %r55;
	max.s32 	%r56, %r3, %r1;
	setp.ge.s32 	%p1, %r56, %r42;
	setp.lt.s32 	%p7, %r43, 1;
	and.b32  	%r10, %r43, 7;
	and.b32  	%r11, %r43, 3;
	or.pred  	%p2, %p1, %p7;
	and.b32  	%r12, %r43, 2147483640;
	and.b32  	%r13, %r43, 1;
	neg.s32 	%r14, %r12;
	shl.b32 	%r57, %r1, 3;
	add.s32 	%r58, %r52, %r57;
	add.s32 	%r15, %r53, %r58;
	shl.b32 	%r16, %r42, 6;
	shl.b32 	%r17, %r42, 3;
	cvta.to.global.u64 	%rd1, %rd3;
	cvta.to.global.u64 	%rd2, %rd4;
	mov.f64 	%fd77, 0d0000000000000000;
	mov.b32 	%r108, 0;
	mov.u32 	%r116, %r108;
$L__BB1_2:
	setp.ge.s32 	%p8, %r4, %r38;
	mul.lo.s32 	%r20, %r108, %r43;
	add.s32 	%r59, %r20, %r1;
	setp.ge.s32 	%p9, %r59, %r39;
	mov.f64 	%fd68, 0d0000000000000000;
	or.pred  	%p10, %p8, %p9;
	@%p10 bra 	$L__BB1_4;
	add.s32 	%r60, %r59, %r8;
	mul.wide.s32 	%rd6, %r60, 8;
	add.s64 	%rd7, %rd1, %rd6;
	ld.global.f64 	%fd68, [%rd7];
$L__BB1_4:
	setp.ge.s32 	%p11, %r2, %r41;
	add.s32 	%r61, %r7, %r1;
	shl.b32 	%r62, %r61, 3;
	mov.u32 	%r63, both_matrix_tiles;
	add.s32 	%r64, %r63, %r62;
	st.shared.f64 	[%r64], %fd68;
	add.s32 	%r22, %r20, %r3;
	setp.ge.s32 	%p12, %r22, %r40;
	mov.f64 	%fd69, 0d0000000000000000;
	or.pred  	%p13, %p11, %p12;
	@%p13 bra 	$L__BB1_6;
	mad.lo.s32 	%r65, %r22, %r41, %r2;
	mul.wide.s32 	%rd8, %r65, 8;
	add.s64 	%rd9, %rd2, %rd8;
	ld.global.f64 	%fd69, [%rd9];
$L__BB1_6:
	st.shared.f64 	[%r9], %fd69;
	bar.sync 	0;
	selp.b32 	%r116, %r116, 1, %p1;
	@%p2 bra 	$L__BB1_18;
	setp.lt.u32 	%p14, %r43, 8;
	mov.b32 	%r114, 0;
	@%p14 bra 	$L__BB1_10;
	shl.b32 	%r67, %r7, 3;
	mov.u32 	%r68, both_matrix_tiles;
	add.s32 	%r69, %r67, %r68;
	add.s32 	%r110, %r69, 32;
	mov.u32 	%r111, %r15;
	mov.u32 	%r112, %r14;
$L__BB1_9:
	.pragma "nounroll";
	ld.shared.f64 	%fd24, [%r110+-32];
	ld.shared.f64 	%fd25, [%r111];
	fma.rn.f64 	%fd26, %fd24, %fd25, %fd77;
	ld.shared.f64 	%fd27, [%r110+-24];
	add.s32 	%r70, %r111, %r17;
	ld.shared.f64 	%fd28, [%r70];
	fma.rn.f64 	%fd29, %fd27, %fd28, %fd26;
	ld.shared.f64 	%fd30, [%r110+-16];
	add.s32 	%r71, %r70, %r17;
	ld.shared.f64 	%fd31, [%r71];
	fma.rn.f64 	%fd32, %fd30, %fd31, %fd29;
	ld.shared.f64 	%fd33, [%r110+-8];
	add.s32 	%r72, %r71, %r17;
	ld.shared.f64 	%fd34, [%r72];
	fma.rn.f64 	%fd35, %fd33, %fd34, %fd32;
	ld.shared.f64 	%fd36, [%r110];
	add.s32 	%r73, %r72, %r17;
	ld.shared.f64 	%fd37, [%r73];
	fma.rn.f64 	%fd38, %fd36, %fd37, %fd35;
	ld.shared.f64 	%fd39, [%r110+8];
	add.s32 	%r74, %r73, %r17;
	ld.shared.f64 	%fd40, [%r74];
	fma.rn.f64 	%fd41, %fd39, %fd40, %fd38;
	ld.shared.f64 	%fd42, [%r110+16];
	add.s32 	%r75, %r74, %r17;
	ld.shared.f64 	%fd43, [%r75];
	fma.rn.f64 	%fd44, %fd42, %fd43, %fd41;
	ld.shared.f64 	%fd45, [%r110+24];
	add.s32 	%r76, %r75, %r17;
	ld.shared.f64 	%fd46, [%r76];
	fma.rn.f64 	%fd77, %fd45, %fd46, %fd44;
	add.s32 	%r112, %r112, 8;
	add.s32 	%r111, %r111, %r16;
	add.s32 	%r110, %r110, 64;
	setp.ne.s32 	%p15, %r112, 0;
	mov.u32 	%r114, %r12;
	@%p15 bra 	$L__BB1_9;
$L__BB1_10:
	setp.eq.s32 	%p16, %r10, 0;
	mov.b32 	%r116, 1;
	@%p16 bra 	$L__BB1_18;
	add.s32 	%r78, %r10, -1;
	setp.lt.u32 	%p17, %r78, 3;
	@%p17 bra 	$L__BB1_13;
	add.s32 	%r79, %r114, %r7;
	shl.b32 	%r80, %r79, 3;
	mov.u32 	%r81, both_matrix_tiles;
	add.s32 	%r82, %r81, %r80;
	ld.shared.f64 	%fd48, [%r82];
	mad.lo.s32 	%r83, %r114, %r42, %r1;
	shl.b32 	%r84, %r83, 3;
	add.s32 	%r85, %r6, %r84;
	ld.shared.f64 	%fd49, [%r85];
	fma.rn.f64 	%fd50, %fd48, %fd49, %fd77;
	ld.shared.f64 	%fd51, [%r82+8];
	add.s32 	%r86, %r85, %r17;
	ld.shared.f64 	%fd52, [%r86];
	fma.rn.f64 	%fd53, %fd51, %fd52, %fd50;
	ld.shared.f64 	%fd54, [%r82+16];
	add.s32 	%r87, %r86, %r17;
	ld.shared.f64 	%fd55, [%r87];
	fma.rn.f64 	%fd56, %fd54, %fd55, %fd53;
	ld.shared.f64 	%fd57, [%r82+24];
	add.s32 	%r88, %r87, %r17;
	ld.shared.f64 	%fd58, [%r88];
	fma.rn.f64 	%fd77, %fd57, %fd58, %fd56;
	add.s32 	%r114, %r114, 4;
$L__BB1_13:
	setp.eq.s32 	%p18, %r11, 0;
	@%p18 bra 	$L__BB1_18;
	setp.eq.s32 	%p19, %r11, 1;
	@%p19 bra 	$L__BB1_16;
	add.s32 	%r90, %r114, %r7;
	shl.b32 	%r91, %r90, 3;
	mov.u32 	%r92, both_matrix_tiles;
	add.s32 	%r93, %r92, %r91;
	ld.shared.f64 	%fd60, [%r93];
	mad.lo.s32 	%r94, %r114, %r42, %r1;
	shl.b32 	%r95, %r94, 3;
	add.s32 	%r96, %r6, %r95;
	ld.shared.f64 	%fd61, [%r96];
	fma.rn.f64 	%fd62, %fd60, %fd61, %fd77;
	ld.shared.f64 	%fd63, [%r93+8];
	add.s32 	%r97, %r96, %r17;
	ld.shared.f64 	%fd64, [%r97];
	fma.rn.f64 	%fd77, %fd63, %fd64, %fd62;
	add.s32 	%r114, %r114, 2;
$L__BB1_16:
	setp.eq.s32 	%p20, %r13, 0;
	@%p20 bra 	$L__BB1_18;
	add.s32 	%r100, %r114, %r7;
	shl.b32 	%r101, %r100, 3;
	mov.u32 	%r102, both_matrix_tiles;
	add.s32 	%r103, %r102, %r101;
	ld.shared.f64 	%fd65, [%r103];
	mad.lo.s32 	%r104, %r114, %r42, %r1;
	shl.b32 	%r105, %r104, 3;
	add.s32 	%r106, %r6, %r105;
	ld.shared.f64 	%fd66, [%r106];
	fma.rn.f64 	%fd77, %fd65, %fd66, %fd77;
$L__BB1_18:
	bar.sync 	0;
	add.s32 	%r108, %r108, 1;
	setp.ne.s32 	%p21, %r108, %r5;
	@%p21 bra 	$L__BB1_2;
	setp.ne.s32 	%p27, %r116, 0;
$L__BB1_20:
	setp.lt.s32 	%p22, %r4, %r38;
	setp.lt.s32 	%p23, %r2, %r41;
	and.pred  	%p24, %p22, %p23;
	and.pred  	%p25, %p24, %p27;
	not.pred 	%p26, %p25;
	@%p26 bra 	$L__BB1_22;
	ld.param.u64 	%rd13, [_Z10tiled_gemmPdS_S_iiiiii_param_2];
	mad.lo.s32 	%r107, %r41, %r4, %r2;
	cvta.to.global.u64 	%rd10, %rd13;
	mul.wide.s32 	%rd11, %r107, 8;
	add.s64 	%rd12, %rd10, %rd11;
	st.global.f64 	[%rd12], %fd77;
$L__BB1_22:
	ret;

}


// ===== COMPILED SASS (sm_100) =====

	.target	sm_100

	.elftype	@"ET_EXEC"


//--------------------- .note.nv.tkinfo           --------------------------
	.section	.note.nv.tkinfo,"",@"SHT_NOTE"
	.sectionflags	@"SHF_NOTE_NV_TKINFO"
	.tkinfo
        /*0018*/ 	.word	0x00000002
        /*0030*/ 	.string	""
        /*0030*/ 	.string	"ptxas"
        /*0030*/ 	.string	"Cuda compilation tools, release 13.0, V13.0.88"
        /*0030*/ 	.string	"Build cuda_13.0.r13.0/compiler.36424714_0"
        /*0030*/ 	.string	"-arch sm_100 -m 64 "



//--------------------- .note.nv.cuinfo           --------------------------
	.section	.note.nv.cuinfo,"",@"SHT_NOTE"
	.sectionflags	@"SHF_NOTE_NV_CUINFO"
        /*0018*/ 	.short	0x0002
        /*001a*/ 	.short	0x0064
        /*001c*/ 	.short	0x0082
	.zero		2


//--------------------- .nv.info                  --------------------------
	.section	.nv.info,"",@"SHT_CUDA_INFO"
	.align	4


	//----- nvinfo : EIATTR_REGCOUNT
	.align		4
        /*0000*/ 	.byte	0x04, 0x2f
        /*0002*/ 	.short	(.L_1 - .L_0)
	.align		4
.L_0:
        /*0004*/ 	.word	index@(_Z4gemmPdS_S_iiii)
        /*0008*/ 	.word	0x00000020


	//----- nvinfo : EIATTR_FRAME_SIZE
	.align		4
.L_1:
        /*000c*/ 	.byte	0x04, 0x11
        /*000e*/ 	.short	(.L_3 - .L_2)
	.align		4
.L_2:
        /*0010*/ 	.word	index@(_Z4gemmPdS_S_iiii)
        /*0014*/ 	.word	0x00000000


	//----- nvinfo : EIATTR_REGCOUNT
	.align		4
.L_3:
        /*0018*/ 	.byte	0x04, 0x2f
        /*001a*/ 	.short	(.L_5 - .L_4)
	.align		4
.L_4:
        /*001c*/ 	.word	index@(_Z10tiled_gemmPdS_S_iiiiii)
        /*0020*/ 	.word	0x00000020


	//----- nvinfo : EIATTR_FRAME_SIZE
	.align		4
.L_5:
        /*0024*/ 	.byte	0x04, 0x11
        /*0026*/ 	.short	(.L_7 - .L_6)
	.align		4
.L_6:
        /*0028*/ 	.word	index@(_Z10tiled_gemmPdS_S_iiiiii)
        /*002c*/ 	.word	0x00000000


	//----- nvinfo : EIATTR_MIN_STACK_SIZE
	.align		4
.L_7:
        /*0030*/ 	.byte	0x04, 0x12
        /*0032*/ 	.short	(.L_9 - .L_8)
	.align		4
.L_8:
        /*0034*/ 	.word	index@(_Z10tiled_gemmPdS_S_iiiiii)
        /*0038*/ 	.word	0x00000000


	//----- nvinfo : EIATTR_MIN_STACK_SIZE
	.align		4
.L_9:
        /*003c*/ 	.byte	0x04, 0x12
        /*003e*/ 	.short	(.L_11 - .L_10)
	.align		4
.L_10:
        /*0040*/ 	.word	index@(_Z4gemmPdS_S_iiii)
        /*0044*/ 	.word	0x00000000
.L_11:


//--------------------- .nv.compat                --------------------------
	.section	.nv.compat,"",@"SHT_CUDA_COMPAT_INFO"
	.align	4
        /*0000*/ 	.byte	0x02, 0x09, 0x00, 0x00, 0x02, 0x02, 0x01, 0x00, 0x02, 0x05, 0x05, 0x00, 0x03, 0x07, 0x01, 0x01
        /*0010*/ 	.byte	0x02, 0x03, 0x00, 0x00, 0x02, 0x06, 0x01, 0x00, 0x04, 0x0b, 0x08, 0x00, 0x01, 0x00, 0x00, 0x00
        /*0020*/ 	.byte	0x00, 0x00, 0x00, 0x00


//--------------------- .nv.info._Z10tiled_gemmPdS_S_iiiiii --------------------------
	.section	.nv.info._Z10tiled_gemmPdS_S_iiiiii,"",@"SHT_CUDA_INFO"
	.sectionflags	@""
	.align	4


	//----- nvinfo : EIATTR_CUDA_API_VERSION
	.align		4
        /*0000*/ 	.byte	0x04, 0x37
        /*0002*/ 	.short	(.L_13 - .L_12)
.L_12:
        /*0004*/ 	.word	0x00000082


	//----- nvinfo : EIATTR_KPARAM_INFO
	.align		4
.L_13:
        /*0008*/ 	.byte	0x04, 0x17
        /*000a*/ 	.short	(.L_15 - .L_14)
.L_14:
        /*000c*/ 	.word	0x00000000
        /*0010*/ 	.short	0x0008
        /*0012*/ 	.short	0x002c
        /*0014*/ 	.byte	0x00, 0xf0, 0x11, 0x00


	//----- nvinfo : EIATTR_KPARAM_INFO
	.align		4
.L_15:
        /*0018*/ 	.byte	0x04, 0x17
        /*001a*/ 	.short	(.L_17 - .L_16)
.L_16:
        /*001c*/ 	.word	0x00000000
        /*0020*/ 	.short	0x0007
        /*0022*/ 	.short	0x0028
        /*0024*/ 	.byte	0x00, 0xf0, 0x11, 0x00


	//----- nvinfo : EIATTR_KPARAM_INFO
	.align		4
.L_17:
        /*0028*/ 	.byte	0x04, 0x17
        /*002a*/ 	.short	(.L_19 - .L_18)
.L_18:
        /*002c*/ 	.word	0x00000000
        /*0030*/ 	.short	0x0006
        /*0032*/ 	.short	0x0024
        /*0034*/ 	.byte	0x00, 0xf0, 0x11, 0x00


	//----- nvinfo : EIATTR_KPARAM_INFO
	.align		4
.L_19:
        /*0038*/ 	.byte	0x04, 0x17
        /*003a*/ 	.short	(.L_21 - .L_20)
.L_20:
        /*003c*/ 	.word	0x00000000
        /*0040*/ 	.short	0x0005
        /*0042*/ 	.short	0x0020
        /*0044*/ 	.byte	0x00, 0xf0, 0x11, 0x00


	//----- nvinfo : EIATTR_KPARAM_INFO
	.align		4
.L_21:
        /*0048*/ 	.byte	0x04, 0x17
        /*004a*/ 	.short	(.L_23 - .L_22)
.L_22:
        /*004c*/ 	.word	0x00000000
        /*0050*/ 	.short	0x0004
        /*0052*/ 	.short	0x001c
        /*0054*/ 	.byte	0x00, 0xf0, 0x11, 0x00


	//----- nvinfo : EIATTR_KPARAM_INFO
	.align		4
.L_23:
        /*0058*/ 	.byte	0x04, 0x17
        /*005a*/ 	.short	(.L_25 - .L_24)
.L_24:
        /*005c*/ 	.word	0x00000000
        /*0060*/ 	.short	0x0003
        /*0062*/ 	.short	0x0018
        /*0064*/ 	.byte	0x00, 0xf0, 0x11, 0x00


	//----- nvinfo : EIATTR_KPARAM_INFO
	.align		4
.L_25:
        /*0068*/ 	.byte	0x04, 0x17
        /*006a*/ 	.short	(.L_27 - .L_26)
.L_26:
        /*006c*/ 	.word	0x00000000
        /*0070*/ 	.short	0x0002
        /*0072*/ 	.short	0x0010
        /*0074*/ 	.byte	0x00, 0xf5, 0x21, 0x00


	//----- nvinfo : EIATTR_KPARAM_INFO
	.align		4
.L_27:
        /*0078*/ 	.byte	0x04, 0x17
        /*007a*/ 	.short	(.L_29 - .L_28)
.L_28:
        /*007c*/ 	.word	0x00000000
        /*0080*/ 	.short	0x0001
        /*0082*/ 	.short	0x0008
        /*0084*/ 	.byte	0x00, 0xf5, 0x21, 0x00


	//----- nvinfo : EIATTR_KPARAM_INFO
	.align		4
.L_29:
        /*0088*/ 	.byte	0x04, 0x17
        /*008a*/ 	.short	(.L_31 - .L_30)
.L_30:
        /*008c*/ 	.word	0x00000000
        /*0090*/ 	.short	0x0000
        /*0092*/ 	.short	0x0000
        /*0094*/ 	.byte	0x00, 0xf5, 0x21, 0x00


	//----- nvinfo : EIATTR_SPARSE_MMA_MASK
	.align		4
.L_31:
        /*0098*/ 	.byte	0x03, 0x50
        /*009a*/ 	.short	0x0000


	//----- nvinfo : EIATTR_MAXREG_COUNT
	.align		4
        /*009c*/ 	.byte	0x03, 0x1b
        /*009e*/ 	.short	0x00ff


	//----- nvinfo : EIATTR_NUM_BARRIERS
	.align		4
        /*00a0*/ 	.byte	0x02, 0x4c
        /*00a2*/ 	.byte	0x01
	.zero		1


	//----- nvinfo : EIATTR_MERCURY_ISA_VERSION
	.align		4
        /*00a4*/ 	.byte	0x03, 0x5f
        /*00a6*/ 	.short	0x0101


	//----- nvinfo : EIATTR_VRC_CTA_INIT_COUNT
	.align		4
        /*00a8*/ 	.byte	0x02, 0x4a
	.zero		1
	.zero		1


	//----- nvinfo : EIATTR_EXIT_INSTR_OFFSETS
	.align		4
        /*00ac*/ 	.byte	0x04, 0x1c
        /*00ae*/ 	.short	(.L_33 - .L_32)


	//   ....[0]....
.L_32:
        /*00b0*/ 	.word	0x00000c90


	//   ....[1]....
        /*00b4*/ 	.word	0x00000ce0


	//----- nvinfo : EIATTR_CRS_STACK_SIZE
	.align		4
.L_33:
        /*00b8*/ 	.byte	0x04, 0x1e
        /*00ba*/ 	.short	(.L_35 - .L_34)
.L_34:
        /*00bc*/ 	.word	0x00000000


	//----- nvinfo : EIATTR_CBANK_PARAM_SIZE
	.align		4
.L_35:
        /*00c0*/ 	.byte	0x03, 0x19
        /*00c2*/ 	.short	0x0030


	//----- nvinfo : EIATTR_PARAM_CBANK
	.align		4
        /*00c4*/ 	.byte	0x04, 0x0a
        /*00c6*/ 	.short	(.L_37 - .L_36)
	.align		4
.L_36:
        /*00c8*/ 	.word	index@(.nv.constant0._Z10tiled_gemmPdS_S_iiiiii)
        /*00cc*/ 	.short	0x0380
        /*00ce*/ 	.short	0x0030


	//----- nvinfo : EIATTR_SW_WAR
	.align		4
.L_37:
        /*00d0*/ 	.byte	0x04, 0x36
        /*00d2*/ 	.short	(.L_39 - .L_38)
.L_38:
        /*00d4*/ 	.word	0x00000008
.L_39:


//--------------------- .nv.info._Z4gemmPdS_S_iiii --------------------------
	.section	.nv.info._Z4gemmPdS_S_iiii,"",@"SHT_CUDA_INFO"
	.sectionflags	@""
	.align	4


	//----- nvinfo : EIATTR_CUDA_API_VERSION
	.align		4
        /*0000*/ 	.byte	0x04, 0x37
        /*0002*/ 	.short	(.L_41 - .L_40)
.L_40:
        /*0004*/ 	.word	0x00000082


	//----- nvinfo : EIATTR_KPARAM_INFO
	.align		4
.L_41:
        /*0008*/ 	.byte	0x04, 0x17
        /*000a*/ 	.short	(.L_43 - .L_42)
.L_42:
        /*000c*/ 	.word	0x00000000
        /*0010*/ 	.short	0x0006
        /*0012*/ 	.short	0x0024
        /*0014*/ 	.byte	0x00, 0xf0, 0x11, 0x00


	//----- nvinfo : EIATTR_KPARAM_INFO
	.align		4
.L_43:
        /*0018*/ 	.byte	0x04, 0x17
        /*001a*/ 	.short	(.L_45 - .L_44)
.L_44:
        /*001c*/ 	.word	0x00000000
        /*0020*/ 	.short	0x0005
        /*0022*/ 	.short	0x0020
        /*0024*/ 	.byte	0x00, 0xf0, 0x11, 0x00


	//----- nvinfo : EIATTR_KPARAM_INFO
	.align		4
.L_45:
        /*0028*/ 	.byte	0x04, 0x17
        /*002a*/ 	.short	(.L_47 - .L_46)
.L_46:
        /*002c*/ 	.word	0x00000000
        /*0030*/ 	.short	0x0004
        /*0032*/ 	.short	0x001c
        /*0034*/ 	.byte	0x00, 0xf0, 0x11, 0x00


	//----- nvinfo : EIATTR_KPARAM_INFO
	.align		4
.L_47:
        /*0038*/ 	.byte	0x04, 0x17
        /*003a*/ 	.short	(.L_49 - .L_48)
.L_48:
        /*003c*/ 	.word	0x00000000
        /*0040*/ 	.short	0x0003
        /*0042*/ 	.short	0x0018
        /*0044*/ 	.byte	0x00, 0xf0, 0x11, 0x00


	//----- nvinfo : EIATTR_KPARAM_INFO
	.align		4
.L_49:
        /*0048*/ 	.byte	0x04, 0x17
        /*004a*/ 	.short	(.L_51 - .L_50)
.L_50:
        /*004c*/ 	.word	0x00000000
        /*0050*/ 	.short	0x0002
        /*0052*/ 	.short	0x0010
        /*0054*/ 	.byte	0x00, 0xf5, 0x21, 0x00


	//----- nvinfo : EIATTR_KPARAM_INFO
	.align		4
.L_51:
        /*0058*/ 	.byte	0x04, 0x17
        /*005a*/ 	.short	(.L_53 - .L_52)
.L_52:
        /*005c*/ 	.word	0x00000000
        /*0060*/ 	.short	0x0001
        /*0062*/ 	.short	0x0008
        /*0064*/ 	.byte	0x00, 0xf5, 0x21, 0x00


	//----- nvinfo : EIATTR_KPARAM_INFO
	.align		4
.L_53:
        /*0068*/ 	.byte	0x04, 0x17
        /*006a*/ 	.short	(.L_55 - .L_54)
.L_54:
        /*006c*/ 	.word	0x00000000
        /*0070*/ 	.short	0x0000
        /*0072*/ 	.short	0x0000
        /*0074*/ 	.byte	0x00, 0xf5, 0x21, 0x00


	//----- nvinfo : EIATTR_SPARSE_MMA_MASK
	.align		4
.L_55:
        /*0078*/ 	.byte	0x03, 0x50
        /*007a*/ 	.short	0x0000


	//----- nvinfo : EIATTR_MAXREG_COUNT
	.align		4
        /*007c*/ 	.byte	0x03, 0x1b
        /*007e*/ 	.short	0x00ff


	//----- nvinfo : EIATTR_MERCURY_ISA_VERSION
	.align		4
        /*0080*/ 	.byte	0x03, 0x5f
        /*0082*/ 	.short	0x0101


	//----- nvinfo : EIATTR_VRC_CTA_INIT_COUNT
	.align		4
        /*0084*/ 	.byte	0x02, 0x4a
	.zero		1
	.zero		1


	//----- nvinfo : EIATTR_EXIT_INSTR_OFFSETS
	.align		4
        /*0088*/ 	.byte	0x04, 0x1c
        /*008a*/ 	.short	(.L_57 - .L_56)


	//   ....[0]....
.L_56:
        /*008c*/ 	.word	0x000000d0


	//   ....[1]....
        /*0090*/ 	.word	0x000008f0


	//----- nvinfo : EIATTR_CBANK_PARAM_SIZE
	.align		4
.L_57:
        /*0094*/ 	.byte	0x03, 0x19
        /*0096*/ 	.short	0x0028


	//----- nvinfo : EIATTR_PARAM_CBANK
	.align		4
        /*0098*/ 	.byte	0x04, 0x0a
        /*009a*/ 	.short	(.L_59 - .L_58)
	.align		4
.L_58:
        /*009c*/ 	.word	index@(.nv.constant0._Z4gemmPdS_S_iiii)
        /*00a0*/ 	.short	0x0380
        /*00a2*/ 	.short	0x0028


	//----- nvinfo : EIATTR_SW_WAR
	.align		4
.L_59:
        /*00a4*/ 	.byte	0x04, 0x36
        /*00a6*/ 	.short	(.L_61 - .L_60)
.L_60:
        /*00a8*/ 	.word	0x00000008
.L_61:


//--------------------- .nv.callgraph             --------------------------
	.section	.nv.callgraph,"",@"SHT_CUDA_CALLGRAPH"
	.align	4
	.sectionentsize	8
	.align		4
        /*0000*/ 	.word	0x00000000
	.align		4
        /*0004*/ 	.word	0xffffffff
	.align		4
        /*0008*/ 	.word	0x00000000
	.align		4
        /*000c*/ 	.word	0xfffffffe
	.align		4
        /*0010*/ 	.word	0x00000000
	.align		4
        /*0014*/ 	.word	0xfffffffd
	.align		4
        /*0018*/ 	.word	0x00000000
	.align		4
        /*001c*/ 	.word	0xfffffffc


//--------------------- .text._Z10tiled_gemmPdS_S_iiiiii --------------------------
	.section	.text._Z10tiled_gemmPdS_S_iiiiii,"ax",@progbits
	.align	128
        .global         _Z10tiled_gemmPdS_S_iiiiii
        .type           _Z10tiled_gemmPdS_S_iiiiii,@function
        .size           _Z10tiled_gemmPdS_S_iiiiii,(.L_x_14 - _Z10tiled_gemmPdS_S_iiiiii)
        .other          _Z10tiled_gemmPdS_S_iiiiii,@"STO_CUDA_ENTRY STV_DEFAULT"
_Z10tiled_gemmPdS_S_iiiiii:
.text._Z10tiled_gemmPdS_S_iiiiii:
[----:B------:R-:W-:Y:S08]  /*0000*/  LDC R1, c[0x0][0x37c] ;  /* 0x0000df00ff017b82 */ /* 0x000ff00000000800 */
[----:B------:R-:W0:Y:S01]  /*0010*/  LDC R10, c[0x0][0x3ac] ;  /* 0x0000eb00ff0a7b82 */ /* 0x000e220000000800 */
[----:B------:R-:W1:Y:S01]  /*0020*/  LDCU.64 UR8, c[0x0][0x358] ;  /* 0x00006b00ff0877ac */ /* 0x000e620008000a00 */
[----:B------:R-:W-:-:S06]  /*0030*/  CS2R R14, SRZ ;  /* 0x00000000000e7805 */ /* 0x000fcc000001ff00 */
[----:B------:R-:W2:Y:S08]  /*0040*/  LDC R5, c[0x0][0x39c] ;  /* 0x0000e700ff057b82 */ /* 0x000eb00000000800 */
[----:B------:R-:W-:Y:S01]  /*0050*/  S2UR UR4, SR_CTAID.X ;  /* 0x00000000000479c3 */ /* 0x000fe20000002500 */
[----:B0-----:R-:W-:-:S07]  /*0060*/  IABS R7, R10 ;  /* 0x0000000a00077213 */ /* 0x001fce0000000000 */
[----:B------:R-:W0:Y:S01]  /*0070*/  S2UR UR5, SR_CTAID.Y ;  /* 0x00000000000579c3 */ /* 0x000e220000002600 */
[----:B------:R-:W3:Y:S01]  /*0080*/  I2F.RP R0, R7 ;  /* 0x0000000700007306 */ /* 0x000ee20000209400 */
[----:B--2---:R-:W-:-:S07]  /*0090*/  IADD3 R5, PT, PT, R5, -0x1, R10 ;  /* 0xffffffff05057810 */ /* 0x004fce0007ffe00a */
[----:B---3--:R-:W2:Y:S02]  /*00a0*/  MUFU.RCP R0, R0 ;  /* 0x0000000000007308 */ /* 0x008ea40000001000 */
[----:B--2---:R-:W-:Y:S01]  /*00b0*/  VIADD R2, R0, 0xffffffe ;  /* 0x0ffffffe00027836 */ /* 0x004fe20000000000 */
[----:B------:R-:W-:Y:S02]  /*00c0*/  IABS R0, R5 ;  /* 0x0000000500007213 */ /* 0x000fe40000000000 */
[----:B------:R-:W-:-:S03]  /*00d0*/  LOP3.LUT R5, R5, R10, RZ, 0x3c, !PT ;  /* 0x0000000a05057212 */ /* 0x000fc600078e3cff */
[----:B------:R2:W3:Y:S01]  /*00e0*/  F2I.FTZ.U32.TRUNC.NTZ R3, R2 ;  /* 0x0000000200037305 */ /* 0x0004e2000021f000 */
[----:B------:R-:W-:Y:S02]  /*00f0*/  ISETP.GE.AND P2, PT, R5, RZ, PT ;  /* 0x000000ff0500720c */ /* 0x000fe40003f46270 */
[----:B------:R-:W4:Y:S01]  /*0100*/  LDC R5, c[0x0][0x360] ;  /* 0x0000d800ff057b82 */ /* 0x000f220000000800 */
[----:B--2---:R-:W-:-:S07]  /*0110*/  IMAD.MOV.U32 R2, RZ, RZ, RZ ;  /* 0x000000ffff027224 */ /* 0x004fce00078e00ff */
[----:B------:R-:W0:Y:S01]  /*0120*/  LDC R6, c[0x0][0x364] ;  /* 0x0000d900ff067b82 */ /* 0x000e220000000800 */
[----:B---3--:R-:W-:-:S04]  /*0130*/  IMAD.MOV R4, RZ, RZ, -R3 ;  /* 0x000000ffff047224 */ /* 0x008fc800078e0a03 */
[----:B------:R-:W-:-:S04]  /*0140*/  IMAD R9, R4, R7, RZ ;  /* 0x0000000704097224 */ /* 0x000fc800078e02ff */
[----:B------:R-:W-:-:S06]  /*0150*/  IMAD.HI.U32 R3, R3, R9, R2 ;  /* 0x0000000903037227 */ /* 0x000fcc00078e0002 */
[----:B------:R-:W-:-:S05]  /*0160*/  IMAD.HI.U32 R2, R3, R0, RZ ;  /* 0x0000000003027227 */ /* 0x000fca00078e00ff */
[----:B------:R-:W-:-:S05]  /*0170*/  IADD3 R3, PT, PT, -R2, RZ, RZ ;  /* 0x000000ff02037210 */ /* 0x000fca0007ffe1ff */
[C---:B------:R-:W-:Y:S02]  /*0180*/  IMAD R0, R7.reuse, R3, R0 ;  /* 0x0000000307007224 */ /* 0x040fe400078e0200 */
[----:B------:R-:W0:Y:S03]  /*0190*/  S2R R3, SR_TID.Y ;  /* 0x0000000000037919 */ /* 0x000e260000002200 */
[----:B------:R-:W-:-:S13]  /*01a0*/  ISETP.GT.U32.AND P1, PT, R7, R0, PT ;  /* 0x000000000700720c */ /* 0x000fda0003f24070 */
[----:B------:R-:W-:Y:S02]  /*01b0*/  @!P1 IMAD.IADD R0, R0, 0x1, -R7 ;  /* 0x0000000100009824 */ /* 0x000fe400078e0a07 */
[----:B------:R-:W-:Y:S01]  /*01c0*/  @!P1 VIADD R2, R2, 0x1 ;  /* 0x0000000102029836 */ /* 0x000fe20000000000 */
[----:B------:R-:W-:Y:S02]  /*01d0*/  ISETP.NE.AND P1, PT, R10, RZ, PT ;  /* 0x000000ff0a00720c */ /* 0x000fe40003f25270 */
[----:B------:R-:W-:Y:S02]  /*01e0*/  ISETP.GE.U32.AND P0, PT, R0, R7, PT ;  /* 0x000000070000720c */ /* 0x000fe40003f06070 */
[----:B------:R-:W4:Y:S01]  /*01f0*/  S2R R0, SR_TID.X ;  /* 0x0000000000007919 */ /* 0x000f220000002100 */
[----:B0-----:R-:W-:-:S10]  /*0200*/  IMAD R7, R6, UR5, R3 ;  /* 0x0000000506077c24 */ /* 0x001fd4000f8e0203 */
[----:B------:R-:W-:Y:S01]  /*0210*/  @P0 VIADD R2, R2, 0x1 ;  /* 0x0000000102020836 */ /* 0x000fe20000000000 */
[----:B------:R-:W-:-:S04]  /*0220*/  PLOP3.LUT P0, PT, PT, PT, PT, 0x8, 0x80 ;  /* 0x000000000080781c */ /* 0x000fc80003f0e170 */
[----:B------:R-:W-:Y:S02]  /*0230*/  @!P2 IADD3 R2, PT, PT, -R2, RZ, RZ ;  /* 0x000000ff0202a210 */ /* 0x000fe40007ffe1ff */
[----:B------:R-:W-:-:S04]  /*0240*/  @!P1 LOP3.LUT R2, RZ, R10, RZ, 0x33, !PT ;  /* 0x0000000aff029212 */ /* 0x000fc800078e33ff */
[----:B------:R-:W-:Y:S01]  /*0250*/  ISETP.GE.AND P1, PT, R2, 0x1, PT ;  /* 0x000000010200780c */ /* 0x000fe20003f26270 */
[----:B----4-:R-:W-:-:S12]  /*0260*/  IMAD R4, R5, UR4, R0 ;  /* 0x0000000405047c24 */ /* 0x010fd8000f8e0200 */
[----:B-1----:R-:W-:Y:S05]  /*0270*/  @!P1 BRA `(.L_x_0) ;  /* 0x0000000800709947 */ /* 0x002fea0003800000 */
[----:B------:R-:W0:Y:S01]  /*0280*/  S2UR UR5, SR_CgaCtaId ;  /* 0x00000000000579c3 */ /* 0x000e220000008800 */
[----:B------:R-:W1:Y:S01]  /*0290*/  LDCU UR6, c[0x0][0x3a8] ;  /* 0x00007500ff0677ac */ /* 0x000e620008000800 */
[----:B------:R-:W-:Y:S01]  /*02a0*/  VIMNMX R5, PT, PT, R0, R3, !PT ;  /* 0x0000000300057248 */ /* 0x000fe20007fe0100 */
[----:B------:R-:W-:Y:S02]  /*02b0*/  HFMA2 R18, -RZ, RZ, 0, 0 ;  /* 0x00000000ff127431 */ /* 0x000fe400000001ff */
[----:B------:R-:W-:Y:S01]  /*02c0*/  IMAD R6, R3, R10, RZ ;  /* 0x0000000a03067224 */ /* 0x000fe200078e02ff */
[----:B------:R-:W-:Y:S01]  /*02d0*/  UMOV UR4, 0x400 ;  /* 0x0000040000047882 */ /* 0x000fe20000000000 */
[C---:B------:R-:W-:Y:S02]  /*02e0*/  LOP3.LUT R8, R10.reuse, 0x7, RZ, 0xc0, !PT ;  /* 0x000000070a087812 */ /* 0x040fe400078ec0ff */
[----:B------:R-:W-:Y:S02]  /*02f0*/  CS2R R14, SRZ ;  /* 0x00000000000e7805 */ /* 0x000fe4000001ff00 */
[----:B------:R-:W-:-:S02]  /*0300*/  LOP3.LUT R9, R10, 0x3, RZ, 0xc0, !PT ;  /* 0x000000030a097812 */ /* 0x000fc400078ec0ff */
[----:B-1----:R-:W-:Y:S01]  /*0310*/  ISETP.GE.AND P2, PT, R5, UR6, PT ;  /* 0x0000000605007c0c */ /* 0x002fe2000bf46270 */
[C---:B------:R-:W-:Y:S02]  /*0320*/  IMAD R5, R10.reuse, UR6, RZ ;  /* 0x000000060a057c24 */ /* 0x040fe4000f8e02ff */
[----:B------:R-:W-:Y:S01]  /*0330*/  IMAD R20, R3, UR6, R0 ;  /* 0x0000000603147c24 */ /* 0x000fe2000f8e0200 */
[C---:B------:R-:W-:Y:S01]  /*0340*/  ISETP.LT.OR P3, PT, R10.reuse, 0x1, P2 ;  /* 0x000000010a00780c */ /* 0x040fe20001761670 */
[----:B0-----:R-:W-:Y:S01]  /*0350*/  ULEA UR4, UR5, UR4, 0x18 ;  /* 0x0000000405047291 */ /* 0x001fe2000f8ec0ff */
[----:B------:R-:W-:Y:S01]  /*0360*/  IMAD.SHL.U32 R5, R5, 0x8, RZ ;  /* 0x0000000805057824 */ /* 0x000fe200078e00ff */
[----:B------:R-:W-:-:S03]  /*0370*/  LOP3.LUT R10, R10, 0x7ffffff8, RZ, 0xc0, !PT ;  /* 0x7ffffff80a0a7812 */ /* 0x000fc600078ec0ff */
[----:B------:R-:W-:Y:S02]  /*0380*/  IMAD R19, R0, 0x8, R5 ;  /* 0x0000000800137824 */ /* 0x000fe400078e0205 */
[----:B------:R-:W-:Y:S02]  /*0390*/  VIADD R11, R5, UR4 ;  /* 0x00000004050b7c36 */ /* 0x000fe40008000000 */
[----:B------:R-:W-:Y:S01]  /*03a0*/  VIADD R19, R19, UR4 ;  /* 0x0000000413137c36 */ /* 0x000fe20008000000 */
[----:B------:R-:W-:Y:S01]  /*03b0*/  UMOV UR4, URZ ;  /* 0x000000ff00047c82 */ /* 0x000fe20008000000 */
[----:B------:R-:W-:-:S07]  /*03c0*/  IMAD R20, R20, 0x8, R11 ;  /* 0x0000000814147824 */ /* 0x000fce00078e020b */
.L_x_7:
[----:B0-----:R-:W0:Y:S01]  /*03d0*/  LDC R21, c[0x0][0x3ac] ;  /* 0x0000eb00ff157b82 */ /* 0x001e220000000800 */
[----:B------:R-:W1:Y:S01]  /*03e0*/  LDCU.64 UR10, c[0x0][0x3a0] ;  /* 0x00007400ff0a77ac */ /* 0x000e620008000a00 */
[----:B------:R-:W-:Y:S01]  /*03f0*/  CS2R R24, SRZ ;  /* 0x0000000000187805 */ /* 0x000fe2000001ff00 */
[----:B------:R-:W2:Y:S01]  /*0400*/  LDCU.64 UR6, c[0x0][0x398] ;  /* 0x00007300ff0677ac */ /* 0x000ea20008000a00 */
[C---:B0-----:R-:W-:Y:S02]  /*0410*/  IMAD R17, R21.reuse, UR4, R3 ;  /* 0x0000000415117c24 */ /* 0x041fe4000f8e0203 */
[----:B------:R-:W-:-:S03]  /*0420*/  IMAD R16, R21, UR4, R0 ;  /* 0x0000000415107c24 */ /* 0x000fc6000f8e0200 */
[----:B-1----:R-:W-:Y:S02]  /*0430*/  ISETP.GE.AND P1, PT, R17, UR10, PT ;  /* 0x0000000a11007c0c */ /* 0x002fe4000bf26270 */
[----:B--2---:R-:W-:Y:S02]  /*0440*/  ISETP.GE.AND P0, PT, R16, UR7, PT ;  /* 0x0000000710007c0c */ /* 0x004fe4000bf06270 */
[----:B------:R-:W-:Y:S02]  /*0450*/  ISETP.GE.OR P1, PT, R4, UR11, P1 ;  /* 0x0000000b04007c0c */ /* 0x000fe40008f26670 */
[----:B------:R-:W-:-:S11]  /*0460*/  ISETP.GE.OR P0, PT, R7, UR6, P0 ;  /* 0x0000000607007c0c */ /* 0x000fd60008706670 */
[----:B------:R-:W0:Y:S01]  /*0470*/  @!P1 LDC.64 R12, c[0x0][0x388] ;  /* 0x0000e200ff0c9b82 */ /* 0x000e220000000a00 */
[----:B------:R-:W-:Y:S02]  /*0480*/  @!P1 IMAD R17, R17, UR11, R4 ;  /* 0x0000000b11119c24 */ /* 0x000fe4000f8e0204 */
[----:B------:R-:W-:-:S05]  /*0490*/  @!P0 IMAD R5, R7, UR7, R16 ;  /* 0x0000000707058c24 */ /* 0x000fca000f8e0210 */
[----:B------:R-:W1:Y:S01]  /*04a0*/  @!P0 LDC.64 R22, c[0x0][0x380] ;  /* 0x0000e000ff168b82 */ /* 0x000e620000000a00 */
[----:B0-----:R-:W-:Y:S01]  /*04b0*/  @!P1 IMAD.WIDE R12, R17, 0x8, R12 ;  /* 0x00000008110c9825 */ /* 0x001fe200078e020c */
[----:B------:R-:W-:-:S06]  /*04c0*/  CS2R R16, SRZ ;  /* 0x0000000000107805 */ /* 0x000fcc000001ff00 */
[----:B------:R-:W2:Y:S01]  /*04d0*/  @!P1 LDG.E.64 R16, desc[UR8][R12.64] ;  /* 0x000000080c109981 */ /* 0x000ea2000c1e1b00 */
[----:B-1----:R-:W-:-:S05]  /*04e0*/  @!P0 IMAD.WIDE R22, R5, 0x8, R22 ;  /* 0x0000000805168825 */ /* 0x002fca00078e0216 */
[----:B------:R-:W3:Y:S01]  /*04f0*/  @!P0 LDG.E.64 R24, desc[UR8][R22.64] ;  /* 0x0000000816188981 */ /* 0x000ee2000c1e1b00 */
[----:B------:R-:W0:Y:S01]  /*0500*/  S2UR UR6, SR_CgaCtaId ;  /* 0x00000000000679c3 */ /* 0x000e220000008800 */
[----:B------:R-:W-:Y:S01]  /*0510*/  UMOV UR5, 0x400 ;  /* 0x0000040000057882 */ /* 0x000fe20000000000 */
[----:B------:R-:W-:Y:S01]  /*0520*/  IMAD.IADD R5, R6, 0x1, R0 ;  /* 0x0000000106057824 */ /* 0x000fe200078e0200 */
[----:B------:R-:W-:Y:S01]  /*0530*/  UIADD3 UR4, UPT, UPT, UR4, 0x1, URZ ;  /* 0x0000000104047890 */ /* 0x000fe2000fffe0ff */
[----:B------:R-:W-:Y:S01]  /*0540*/  BSSY.RECONVERGENT B0, `(.L_x_1) ;  /* 0x000006c000007945 */ /* 0x000fe20003800200 */
[----:B------:R-:W-:Y:S01]  /*0550*/  SEL R18, R18, 0x1, P2 ;  /* 0x0000000112127807 */ /* 0x000fe20001000000 */
[----:B0-----:R-:W-:-:S06]  /*0560*/  ULEA UR5, UR6, UR5, 0x18 ;  /* 0x0000000506057291 */ /* 0x001fcc000f8ec0ff */
[----:B------:R-:W-:Y:S02]  /*0570*/  LEA R5, R5, UR5, 0x3 ;  /* 0x0000000505057c11 */ /* 0x000fe4000f8e18ff */
[----:B------:R-:W-:-:S03]  /*0580*/  ISETP.NE.AND P0, PT, R2, UR4, PT ;  /* 0x0000000402007c0c */ /* 0x000fc6000bf05270 */
[----:B---3--:R0:W-:Y:S04]  /*0590*/  STS.64 [R5], R24 ;  /* 0x0000001805007388 */ /* 0x0081e80000000a00 */
[----:B--2---:R0:W-:Y:S01]  /*05a0*/  STS.64 [R20], R16 ;  /* 0x0000001014007388 */ /* 0x0041e20000000a00 */
[----:B------:R-:W-:Y:S06]  /*05b0*/  BAR.SYNC.DEFER_BLOCKING 0x0 ;  /* 0x0000000000007b1d */ /* 0x000fec0000010000 */
[----:B------:R-:W-:Y:S05]  /*05c0*/  @P3 BRA `(.L_x_2) ;  /* 0x00000004008c3947 */ /* 0x000fea0003800000 */
[----:B------:R-:W-:Y:S01]  /*05d0*/  ISETP.GE.U32.AND P1, PT, R21, 0x8, PT ;  /* 0x000000081500780c */ /* 0x000fe20003f26070 */
[----:B0-----:R-:W-:-:S12]  /*05e0*/  HFMA2 R5, -RZ, RZ, 0, 0 ;  /* 0x00000000ff057431 */ /* 0x001fd800000001ff */
[----:B------:R-:W-:Y:S05]  /*05f0*/  @!P1 BRA `(.L_x_3) ;  /* 0x0000000000a89947 */ /* 0x000fea0003800000 */
[----:B------:R-:W-:Y:S01]  /*0600*/  LEA R22, R6, UR5, 0x3 ;  /* 0x0000000506167c11 */ /* 0x000fe2000f8e18ff */
[----:B------:R-:W-:Y:S02]  /*0610*/  IMAD.MOV R18, RZ, RZ, -R10 ;  /* 0x000000ffff127224 */ /* 0x000fe400078e0a0a */
[----:B------:R-:W-:Y:S02]  /*0620*/  IMAD.MOV.U32 R5, RZ, RZ, R19 ;  /* 0x000000ffff057224 */ /* 0x000fe400078e0013 */
[----:B------:R-:W-:-:S07]  /*0630*/  VIADD R22, R22, 0x20 ;  /* 0x0000002016167836 */ /* 0x000fce0000000000 */
.L_x_4:
[----:B------:R-:W-:Y:S01]  /*0640*/  LDS.64 R16, [R22+-0x20] ;  /* 0xffffe00016107984 */ /* 0x000fe20000000a00 */
[----:B------:R-:W0:Y:S01]  /*0650*/  LDC R24, c[0x0][0x3a8] ;  /* 0x0000ea00ff187b82 */ /* 0x000e220000000800 */
[----:B------:R-:W-:Y:S02]  /*0660*/  VIADD R18, R18, 0x8 ;  /* 0x0000000812127836 */ /* 0x000fe40000000000 */
[----:B------:R1:W2:Y:S03]  /*0670*/  LDS.64 R12, [R5] ;  /* 0x00000000050c7984 */ /* 0x0002a60000000a00 */
[----:B------:R-:W-:Y:S02]  /*0680*/  ISETP.NE.AND P1, PT, R18, RZ, PT ;  /* 0x000000ff1200720c */ /* 0x000fe40003f25270 */
[CC--:B0-----:R-:W-:Y:S02]  /*0690*/  LEA R25, R24.reuse, R5.reuse, 0x3 ;  /* 0x0000000518197211 */ /* 0x0c1fe400078e18ff */
[----:B-1----:R-:W-:-:S03]  /*06a0*/  LEA R5, R24, R5, 0x6 ;  /* 0x0000000518057211 */ /* 0x002fc600078e30ff */
[----:B------:R-:W-:-:S04]  /*06b0*/  IMAD R23, R24, 0x8, R25 ;  /* 0x0000000818177824 */ /* 0x000fc800078e0219 */
[----:B------:R-:W-:-:S04]  /*06c0*/  IMAD R29, R24, 0x8, R23 ;  /* 0x00000008181d7824 */ /* 0x000fc800078e0217 */
[C---:B------:R-:W-:Y:S01]  /*06d0*/  IMAD R27, R24.reuse, 0x8, R29 ;  /* 0x00000008181b7824 */ /* 0x040fe200078e021d */
[----:B--2---:R-:W-:Y:S01]  /*06e0*/  DFMA R14, R16, R12, R14 ;  /* 0x0000000c100e722b */ /* 0x004fe2000000000e */
[----:B------:R-:W-:Y:S04]  /*06f0*/  LDS.64 R12, [R22+-0x18] ;  /* 0xffffe800160c7984 */ /* 0x000fe80000000a00 */
[----:B------:R0:W1:Y:S02]  /*0700*/  LDS.64 R16, [R25] ;  /* 0x0000000019107984 */ /* 0x0000640000000a00 */
[C---:B0-----:R-:W-:Y:S01]  /*0710*/  LEA R25, R24.reuse, R27, 0x3 ;  /* 0x0000001b18197211 */ /* 0x041fe200078e18ff */
[----:B-1----:R-:W-:Y:S01]  /*0720*/  DFMA R16, R12, R16, R14 ;  /* 0x000000100c10722b */ /* 0x002fe2000000000e */
[----:B------:R-:W-:Y:S04]  /*0730*/  LDS.64 R12, [R22+-0x10] ;  /* 0xfffff000160c7984 */ /* 0x000fe80000000a00 */
[----:B------:R0:W1:Y:S02]  /*0740*/  LDS.64 R14, [R23] ;  /* 0x00000000170e7984 */ /* 0x0000640000000a00 */
[----:B0-----:R-:W-:-:S04]  /*0750*/  IMAD R23, R24, 0x8, R25 ;  /* 0x0000000818177824 */ /* 0x001fc800078e0219 */
[----:B------:R-:W-:Y:S01]  /*0760*/  IMAD R26, R24, 0x8, R23 ;  /* 0x00000008181a7824 */ /* 0x000fe200078e0217 */
[----:B-1----:R-:W-:Y:S01]  /*0770*/  DFMA R14, R12, R14, R16 ;  /* 0x0000000e0c0e722b */ /* 0x002fe20000000010 */
[----:B------:R-:W-:Y:S04]  /*0780*/  LDS.64 R12, [R22+-0x8] ;  /* 0xfffff800160c7984 */ /* 0x000fe80000000a00 */
[----:B------:R-:W0:Y:S03]  /*0790*/  LDS.64 R16, [R29] ;  /* 0x000000001d107984 */ /* 0x000e260000000a00 */
[----:B0-----:R-:W-:Y:S01]  /*07a0*/  DFMA R16, R12, R16, R14 ;  /* 0x000000100c10722b */ /* 0x001fe2000000000e */
[----:B------:R-:W-:Y:S04]  /*07b0*/  LDS.64 R12, [R22] ;  /* 0x00000000160c7984 */ /* 0x000fe80000000a00 */
[----:B------:R-:W0:Y:S03]  /*07c0*/  LDS.64 R14, [R27] ;  /* 0x000000001b0e7984 */ /* 0x000e260000000a00 */
[----:B0-----:R-:W-:Y:S01]  /*07d0*/  DFMA R14, R12, R14, R16 ;  /* 0x0000000e0c0e722b */ /* 0x001fe20000000010 */
[----:B------:R-:W-:Y:S04]  /*07e0*/  LDS.64 R12, [R22+0x8] ;  /* 0x00000800160c7984 */ /* 0x000fe80000000a00 */
[----:B------:R-:W0:Y:S03]  /*07f0*/  LDS.64 R16, [R25] ;  /* 0x0000000019107984 */ /* 0x000e260000000a00 */
[----:B0-----:R-:W-:-:S02]  /*0800*/  DFMA R16, R12, R16, R14 ;  /* 0x000000100c10722b */ /* 0x001fc4000000000e */
[----:B------:R-:W-:Y:S04]  /*0810*/  LDS.64 R14, [R22+0x10] ;  /* 0x00001000160e7984 */ /* 0x000fe80000000a00 */
[----:B------:R-:W0:Y:S02]  /*0820*/  LDS.64 R12, [R23] ;  /* 0x00000000170c7984 */ /* 0x000e240000000a00 */
[----:B0-----:R-:W-:Y:S02]  /*0830*/  DFMA R16, R14, R12, R16 ;  /* 0x0000000c0e10722b */ /* 0x001fe40000000010 */
[----:B------:R0:W-:Y:S04]  /*0840*/  LDS.64 R12, [R22+0x18] ;  /* 0x00001800160c7984 */ /* 0x0001e80000000a00 */
[----:B------:R-:W1:Y:S01]  /*0850*/  LDS.64 R14, [R26] ;  /* 0x000000001a0e7984 */ /* 0x000e620000000a00 */
[----:B0-----:R-:W-:Y:S01]  /*0860*/  VIADD R22, R22, 0x40 ;  /* 0x0000004016167836 */ /* 0x001fe20000000000 */
[----:B-1----:R-:W-:Y:S01]  /*0870*/  DFMA R14, R12, R14, R16 ;  /* 0x0000000e0c0e722b */ /* 0x002fe20000000010 */
[----:B------:R-:W-:Y:S10]  /*0880*/  @P1 BRA `(.L_x_4) ;  /* 0xfffffffc006c1947 */ /* 0x000ff4000383ffff */
[----:B------:R-:W-:-:S07]  /*0890*/  IMAD.MOV.U32 R5, RZ, RZ, R10 ;  /* 0x000000ffff057224 */ /* 0x000fce00078e000a */
.L_x_3:
[----:B------:R-:W-:Y:S02]  /*08a0*/  ISETP.NE.AND P1, PT, R8, RZ, PT ;  /* 0x000000ff0800720c */ /* 0x000fe40003f25270 */
[----:B------:R-:W-:-:S11]  /*08b0*/  MOV R18, 0x1 ;  /* 0x0000000100127802 */ /* 0x000fd60000000f00 */
[----:B------:R-:W-:Y:S05]  /*08c0*/  @!P1 BRA `(.L_x_2) ;  /* 0x0000000000cc9947 */ /* 0x000fea0003800000 */
[----:B------:R-:W-:Y:S01]  /*08d0*/  VIADD R12, R8, 0xffffffff ;  /* 0xffffffff080c7836 */ /* 0x000fe20000000000 */
[----:B------:R-:W-:-:S04]  /*08e0*/  ISETP.NE.AND P4, PT, R9, RZ, PT ;  /* 0x000000ff0900720c */ /* 0x000fc80003f85270 */
[----:B------:R-:W-:-:S13]  /*08f0*/  ISETP.GE.U32.AND P1, PT, R12, 0x3, PT ;  /* 0x000000030c00780c */ /* 0x000fda0003f26070 */
[----:B------:R-:W-:Y:S05]  /*0900*/  @!P1 BRA `(.L_x_5) ;  /* 0x0000000000549947 */ /* 0x000fea0003800000 */
[----:B------:R-:W0:Y:S01]  /*0910*/  LDC R23, c[0x0][0x3a8] ;  /* 0x0000ea00ff177b82 */ /* 0x000e220000000800 */
[----:B------:R-:W-:-:S05]  /*0920*/  IMAD.IADD R22, R6, 0x1, R5 ;  /* 0x0000000106167824 */ /* 0x000fca00078e0205 */
[----:B------:R-:W-:Y:S01]  /*0930*/  LEA R22, R22, UR5, 0x3 ;  /* 0x0000000516167c11 */ /* 0x000fe2000f8e18ff */
[C---:B0-----:R-:W-:Y:S02]  /*0940*/  IMAD R12, R5.reuse, R23, R0 ;  /* 0x00000017050c7224 */ /* 0x041fe400078e0200 */
[----:B------:R-:W-:-:S03]  /*0950*/  VIADD R5, R5, 0x4 ;  /* 0x0000000405057836 */ /* 0x000fc60000000000 */
[----:B------:R-:W-:Y:S02]  /*0960*/  LEA R28, R12, R11, 0x3 ;  /* 0x0000000b0c1c7211 */ /* 0x000fe400078e18ff */
[----:B------:R-:W-:Y:S03]  /*0970*/  LDS.64 R12, [R22] ;  /* 0x00000000160c7984 */ /* 0x000fe60000000a00 */
[C---:B------:R-:W-:Y:S01]  /*0980*/  IMAD R26, R23.reuse, 0x8, R28 ;  /* 0x00000008171a7824 */ /* 0x040fe200078e021c */
[----:B------:R-:W0:Y:S03]  /*0990*/  LDS.64 R16, [R28] ;  /* 0x000000001c107984 */ /* 0x000e260000000a00 */
[----:B------:R-:W-:-:S05]  /*09a0*/  IMAD R24, R23, 0x8, R26 ;  /* 0x0000000817187824 */ /* 0x000fca00078e021a */
[----:B------:R-:W-:-:S06]  /*09b0*/  LEA R29, R23, R24, 0x3 ;  /* 0x00000018171d7211 */ /* 0x000fcc00078e18ff */
[----:B------:R-:W-:Y:S01]  /*09c0*/  LDS.64 R28, [R29] ;  /* 0x000000001d1c7984 */ /* 0x000fe20000000a00 */
[----:B0-----:R-:W-:-:S03]  /*09d0*/  DFMA R16, R12, R16, R14 ;  /* 0x000000100c10722b */ /* 0x001fc6000000000e */
[----:B------:R-:W-:Y:S04]  /*09e0*/  LDS.64 R12, [R22+0x8] ;  /* 0x00000800160c7984 */ /* 0x000fe80000000a00 */
[----:B------:R-:W0:Y:S02]  /*09f0*/  LDS.64 R14, [R26] ;  /* 0x000000001a0e7984 */ /* 0x000e240000000a00 */
[----:B0-----:R-:W-:Y:S02]  /*0a00*/  DFMA R12, R12, R14, R16 ;  /* 0x0000000e0c0c722b */ /* 0x001fe40000000010 */
[----:B------:R-:W-:Y:S04]  /*0a10*/  LDS.64 R14, [R22+0x10] ;  /* 0x00001000160e7984 */ /* 0x000fe80000000a00 */
[----:B------:R-:W0:Y:S04]  /*0a20*/  LDS.64 R16, [R24] ;  /* 0x0000000018107984 */ /* 0x000e280000000a00 */
[----:B------:R-:W1:Y:S01]  /*0a30*/  LDS.64 R24, [R22+0x18] ;  /* 0x0000180016187984 */ /* 0x000e620000000a00 */
[----:B0-----:R-:W-:-:S08]  /*0a40*/  DFMA R14, R14, R16, R12 ;  /* 0x000000100e0e722b */ /* 0x001fd0000000000c */
[----:B-1----:R-:W-:-:S11]  /*0a50*/  DFMA R14, R24, R28, R14 ;  /* 0x0000001c180e722b */ /* 0x002fd6000000000e */
.L_x_5:
[----:B------:R-:W-:Y:S05]  /*0a60*/  @!P4 BRA `(.L_x_2) ;  /* 0x000000000064c947 */ /* 0x000fea0003800000 */
[----:B------:R-:W-:Y:S02]  /*0a70*/  ISETP.NE.AND P1, PT, R9, 0x1, PT ;  /* 0x000000010900780c */ /* 0x000fe40003f25270 */
[----:B------:R-:W-:-:S11]  /*0a80*/  LOP3.LUT P4, RZ, R21, 0x1, RZ, 0xc0, !PT ;  /* 0x0000000115ff7812 */ /* 0x000fd6000788c0ff */
[----:B------:R-:W-:Y:S05]  /*0a90*/  @!P1 BRA `(.L_x_6) ;  /* 0x0000000000349947 */ /* 0x000fea0003800000 */
[----:B------:R-:W0:Y:S01]  /*0aa0*/  LDC R13, c[0x0][0x3a8] ;  /* 0x0000ea00ff0d7b82 */ /* 0x000e220000000800 */
[----:B------:R-:W-:-:S05]  /*0ab0*/  IMAD.IADD R12, R6, 0x1, R5 ;  /* 0x00000001060c7824 */ /* 0x000fca00078e0205 */
[----:B------:R-:W-:-:S05]  /*0ac0*/  LEA R21, R12, UR5, 0x3 ;  /* 0x000000050c157c11 */ /* 0x000fca000f8e18ff */
[----:B------:R-:W-:Y:S01]  /*0ad0*/  LDS.64 R24, [R21] ;  /* 0x0000000015187984 */ /* 0x000fe20000000a00 */
[C---:B0-----:R-:W-:Y:S02]  /*0ae0*/  IMAD R16, R5.reuse, R13, R0 ;  /* 0x0000000d05107224 */ /* 0x041fe400078e0200 */
[----:B------:R-:W-:-:S03]  /*0af0*/  VIADD R5, R5, 0x2 ;  /* 0x0000000205057836 */ /* 0x000fc60000000000 */
[----:B------:R-:W-:Y:S02]  /*0b00*/  LEA R26, R16, R11, 0x3 ;  /* 0x0000000b101a7211 */ /* 0x000fe400078e18ff */
[----:B------:R-:W-:Y:S03]  /*0b10*/  LDS.64 R16, [R21+0x8] ;  /* 0x0000080015107984 */ /* 0x000fe60000000a00 */
[----:B------:R-:W-:Y:S01]  /*0b20*/  IMAD R13, R13, 0x8, R26 ;  /* 0x000000080d0d7824 */ /* 0x000fe200078e021a */
[----:B------:R-:W0:Y:S05]  /*0b30*/  LDS.64 R22, [R26] ;  /* 0x000000001a167984 */ /* 0x000e2a0000000a00 */
[----:B------:R-:W1:Y:S01]  /*0b40*/  LDS.64 R12, [R13] ;  /* 0x000000000d0c7984 */ /* 0x000e620000000a00 */
[----:B0-----:R-:W-:-:S08]  /*0b50*/  DFMA R14, R24, R22, R14 ;  /* 0x00000016180e722b */ /* 0x001fd0000000000e */
[----:B-1----:R-:W-:-:S11]  /*0b60*/  DFMA R14, R16, R12, R14 ;  /* 0x0000000c100e722b */ /* 0x002fd6000000000e */
.L_x_6:
[----:B------:R-:W-:Y:S05]  /*0b70*/  @!P4 BRA `(.L_x_2) ;  /* 0x000000000020c947 */ /* 0x000fea0003800000 */
[----:B------:R-:W0:Y:S01]  /*0b80*/  LDCU UR6, c[0x0][0x3a8] ;  /* 0x00007500ff0677ac */ /* 0x000e220008000800 */
[----:B------:R-:W-:-:S04]  /*0b90*/  IADD3 R12, PT, PT, R6, R5, RZ ;  /* 0x00000005060c7210 */ /* 0x000fc80007ffe0ff */
[----:B------:R-:W-:-:S06]  /*0ba0*/  LEA R16, R12, UR5, 0x3 ;  /* 0x000000050c107c11 */ /* 0x000fcc000f8e18ff */
[----:B------:R-:W-:Y:S01]  /*0bb0*/  LDS.64 R16, [R16] ;  /* 0x0000000010107984 */ /* 0x000fe20000000a00 */
[----:B0-----:R-:W-:-:S04]  /*0bc0*/  IMAD R22, R5, UR6, R0 ;  /* 0x0000000605167c24 */ /* 0x001fc8000f8e0200 */
[----:B------:R-:W-:-:S06]  /*0bd0*/  IMAD R12, R22, 0x8, R11 ;  /* 0x00000008160c7824 */ /* 0x000fcc00078e020b */
[----:B------:R-:W0:Y:S02]  /*0be0*/  LDS.64 R12, [R12] ;  /* 0x000000000c0c7984 */ /* 0x000e240000000a00 */
[----:B0-----:R-:W-:-:S11]  /*0bf0*/  DFMA R14, R16, R12, R14 ;  /* 0x0000000c100e722b */ /* 0x001fd6000000000e */
.L_x_2:
[----:B------:R-:W-:Y:S05]  /*0c00*/  BSYNC.RECONVERGENT B0 ;  /* 0x0000000000007941 */ /* 0x000fea0003800200 */
.L_x_1:
[----:B------:R-:W-:Y:S06]  /*0c10*/  BAR.SYNC.DEFER_BLOCKING 0x0 ;  /* 0x0000000000007b1d */ /* 0x000fec0000010000 */
[----:B------:R-:W-:Y:S05]  /*0c20*/  @P0 BRA `(.L_x_7) ;  /* 0xfffffff400e80947 */ /* 0x000fea000383ffff */
[----:B------:R-:W-:-:S13]  /*0c30*/  ISETP.NE.AND P0, PT, R18, RZ, PT ;  /* 0x000000ff1200720c */ /* 0x000fda0003f05270 */
.L_x_0:
[----:B------:R-:W1:Y:S01]  /*0c40*/  LDCU UR4, c[0x0][0x3a4] ;  /* 0x00007480ff0477ac */ /* 0x000e620008000800 */
[----:B------:R-:W2:Y:S01]  /*0c50*/  LDCU UR5, c[0x0][0x398] ;  /* 0x00007300ff0577ac */ /* 0x000ea20008000800 */
[----:B-1----:R-:W-:-:S04]  /*0c60*/  ISETP.GE.AND P1, PT, R4, UR4, PT ;  /* 0x0000000404007c0c */ /* 0x002fc8000bf26270 */
[----:B--2---:R-:W-:-:S04]  /*0c70*/  ISETP.LT.AND P1, PT, R7, UR5, !P1 ;  /* 0x0000000507007c0c */ /* 0x004fc8000cf21270 */
[----:B------:R-:W-:-:S13]  /*0c80*/  PLOP3.LUT P0, PT, P1, P0, PT, 0x80, 0x8 ;  /* 0x000000000008781c */ /* 0x000fda0000f01070 */
[----:B------:R-:W-:Y:S05]  /*0c90*/  @!P0 EXIT ;  /* 0x000000000000894d */ /* 0x000fea0003800000 */
[----:B------:R-:W1:Y:S01]  /*0ca0*/  LDC.64 R2, c[0x0][0x390] ;  /* 0x0000e400ff027b82 */ /* 0x000e620000000a00 */
[----:B------:R-:W-:-:S04]  /*0cb0*/  IMAD R7, R7, UR4, R4 ;  /* 0x0000000407077c24 */ /* 0x000fc8000f8e0204 */
[----:B-1----:R-:W-:-:S05]  /*0cc0*/  IMAD.WIDE R2, R7, 0x8, R2 ;  /* 0x0000000807027825 */ /* 0x002fca00078e0202 */
[----:B------:R-:W-:Y:S01]  /*0cd0*/  STG.E.64 desc[UR8][R2.64], R14 ;  /* 0x0000000e02007986 */ /* 0x000fe2000c101b08 */
[----:B------:R-:W-:Y:S05]  /*0ce0*/  EXIT ;  /* 0x000000000000794d */ /* 0x000fea0003800000 */
.L_x_8:
[----:B------:R-:W-:-:S00]  /*0cf0*/  BRA `(.L_x_8) ;  /* 0xfffffffc00fc7947 */ /* 0x000fc0000383ffff */
[----:B------:R-:W-:-:S00]  /*0d00*/  NOP ;  /* 0x0000000000007918 */ /* 0x000fc00000000000 */
[----:B------:R-:W-:-:S00]  /*0d10*/  NOP ;  /* 0x0000000000007918 */ /* 0x000fc00000000000 */
[----:B------:R-:W-:-:S00]  /*0d20*/  NOP ;  /* 0x0000000000007918 */ /* 0x000fc00000000000 */
[----:B------:R-:W-:-:S00]  /*0d30*/  NOP ;  /* 0x0000000000007918 */ /* 0x000fc00000000000 */
[----:B------:R-:W-:-:S00]  /*0d40*/  NOP ;  /* 0x0000000000007918 */ /* 0x000fc00000000000 */
[----:B------:R-:W-:-:S00]  /*0d50*/  NOP ;  /* 0x0000000000007918 */ /* 0x000fc00000000000 */
[----:B------:R-:W-:-:S00]  /*0d60*/  NOP ;  /* 0x0000000000007918 */ /* 0x000fc00000000000 */
[----:B------:R-:W-:-:S00]  /*0d70*/  NOP ;  /* 0x0000000000007918 */ /* 0x000fc00000000000 */
.L_x_14:


//--------------------- .text._Z4gemmPdS_S_iiii   --------------------------
	.section	.text._Z4gemmPdS_S_iiii,"ax",@progbits
	.align	128
        .global         _Z4gemmPdS_S_iiii
        .type           _Z4gemmPdS_S_iiii,@function
        .size           _Z4gemmPdS_S_iiii,(.L_x_15 - _Z4gemmPdS_S_iiii)
        .other          _Z4gemmPdS_S_iiii,@"STO_CUDA_ENTRY STV_DEFAULT"
_Z4gemmPdS_S_iiii:
.text._Z4gemmPdS_S_iiii:
[----:B------:R-:W-:Y:S01]  /*0000*/  LDC R1, c[0x0][0x37c] ;  /* 0x0000df00ff017b82 */ /* 0x000fe20000000800 */
[----:B------:R-:W0:Y:S07]  /*0010*/  S2R R4, SR_TID.Y ;  /* 0x0000000000047919 */ /* 0x000e2e0000002200 */
[----:B------:R-:W1:Y:S01]  /*0020*/  LDC R5, c[0x0][0x360] ;  /* 0x0000d800ff057b82 */ /* 0x000e620000000800 */
[----:B------:R-:W2:Y:S01]  /*0030*/  LDCU UR6, c[0x0][0x398] ;  /* 0x00007300ff0677ac */ /* 0x000ea20008000800 */
[----:B------:R-:W1:Y:S06]  /*0040*/  S2R R2, SR_TID.X ;  /* 0x0000000000027919 */ /* 0x000e6c0000002100 */
[----:B------:R-:W0:Y:S08]  /*0050*/  S2UR UR5, SR_CTAID.Y ;  /* 0x00000000000579c3 */ /* 0x000e300000002600 */
[----:B------:R-:W0:Y:S08]  /*0060*/  LDC R3, c[0x0][0x364] ;  /* 0x0000d900ff037b82 */ /* 0x000e300000000800 */
[----:B------:R-:W1:Y:S08]  /*0070*/  S2UR UR4, SR_CTAID.X ;  /* 0x00000000000479c3 */ /* 0x000e700000002500 */
[----:B------:R-:W3:Y:S01]  /*0080*/  LDC R0, c[0x0][0x3a4] ;  /* 0x0000e900ff007b82 */ /* 0x000ee20000000800 */
[----:B0-----:R-:W-:-:S05]  /*0090*/  IMAD R3, R3, UR5, R4 ;  /* 0x0000000503037c24 */ /* 0x001fca000f8e0204 */
[----:B--2---:R-:W-:Y:S01]  /*00a0*/  ISETP.GE.AND P0, PT, R3, UR6, PT ;  /* 0x0000000603007c0c */ /* 0x004fe2000bf06270 */
[----:B-1----:R-:W-:-:S05]  /*00b0*/  IMAD R5, R5, UR4, R2 ;  /* 0x0000000405057c24 */ /* 0x002fca000f8e0202 */
[----:B---3--:R-:W-:-:S13]  /*00c0*/  ISETP.GE.OR P0, PT, R5, R0, P0 ;  /* 0x000000000500720c */ /* 0x008fda0000706670 */
[----:B------:R-:W-:Y:S05]  /*00d0*/  @P0 EXIT ;  /* 0x000000000000094d */ /* 0x000fea0003800000 */
[----:B------:R-:W0:Y:S01]  /*00e0*/  LDC R2, c[0x0][0x39c] ;  /* 0x0000e700ff027b82 */ /* 0x000e220000000800 */
[----:B------:R-:W1:Y:S01]  /*00f0*/  LDCU.64 UR4, c[0x0][0x358] ;  /* 0x00006b00ff0477ac */ /* 0x000e620008000a00 */
[----:B------:R-:W-:Y:S02]  /*0100*/  CS2R R18, SRZ ;  /* 0x0000000000127805 */ /* 0x000fe4000001ff00 */
[----:B0-----:R-:W-:-:S13]  /*0110*/  ISETP.GE.AND P0, PT, R2, 0x1, PT ;  /* 0x000000010200780c */ /* 0x001fda0003f06270 */
[----:B-1----:R-:W-:Y:S05]  /*0120*/  @!P0 BRA `(.L_x_9) ;  /* 0x0000000400e08947 */ /* 0x002fea0003800000 */
[C---:B------:R-:W-:Y:S01]  /*0130*/  ISETP.GE.U32.AND P1, PT, R2.reuse, 0x8, PT ;  /* 0x000000080200780c */ /* 0x040fe20003f26070 */
[----:B------:R-:W-:Y:S01]  /*0140*/  HFMA2 R7, -RZ, RZ, 0, 0 ;  /* 0x00000000ff077431 */ /* 0x000fe200000001ff */
[----:B------:R-:W-:Y:S01]  /*0150*/  LOP3.LUT R4, R2, 0x7, RZ, 0xc0, !PT ;  /* 0x0000000702047812 */ /* 0x000fe200078ec0ff */
[----:B------:R-:W-:Y:S01]  /*0160*/  IMAD R6, R3, R2, RZ ;  /* 0x0000000203067224 */ /* 0x000fe200078e02ff */
[----:B------:R-:W-:Y:S02]  /*0170*/  CS2R R18, SRZ ;  /* 0x0000000000127805 */ /* 0x000fe4000001ff00 */
[----:B------:R-:W-:-:S07]  /*0180*/  ISETP.NE.AND P0, PT, R4, RZ, PT ;  /* 0x000000ff0400720c */ /* 0x000fce0003f05270 */
[----:B------:R-:W-:Y:S06]  /*0190*/  @!P1 BRA `(.L_x_10) ;  /* 0x0000000000c49947 */ /* 0x000fec0003800000 */
[----:B------:R-:W0:Y:S01]  /*01a0*/  LDC.64 R8, c[0x0][0x380] ;  /* 0x0000e000ff087b82 */ /* 0x000e220000000a00 */
[----:B------:R-:W-:Y:S01]  /*01b0*/  LOP3.LUT R7, R2, 0x7ffffff8, RZ, 0xc0, !PT ;  /* 0x7ffffff802077812 */ /* 0x000fe200078ec0ff */
[----:B------:R-:W-:Y:S01]  /*01c0*/  IMAD.MOV.U32 R27, RZ, RZ, R5 ;  /* 0x000000ffff1b7224 */ /* 0x000fe200078e0005 */
[----:B------:R-:W-:-:S03]  /*01d0*/  CS2R R18, SRZ ;  /* 0x0000000000127805 */ /* 0x000fc6000001ff00 */
[----:B------:R-:W-:Y:S02]  /*01e0*/  IMAD.MOV R26, RZ, RZ, -R7 ;  /* 0x000000ffff1a7224 */ /* 0x000fe400078e0a07 */
[----:B0-----:R-:W-:-:S03]  /*01f0*/  IMAD.WIDE.U32 R8, R6, 0x8, R8 ;  /* 0x0000000806087825 */ /* 0x001fc600078e0008 */
[----:B------:R-:W-:-:S04]  /*0200*/  IADD3 R10, P1, PT, R8, 0x20, RZ ;  /* 0x00000020080a7810 */ /* 0x000fc80007f3e0ff */
[----:B------:R-:W-:-:S09]  /*0210*/  IADD3.X R11, PT, PT, RZ, R9, RZ, P1, !PT ;  /* 0x00000009ff0b7210 */ /* 0x000fd20000ffe4ff */
.L_x_11:
[----:B------:R-:W0:Y:S01]  /*0220*/  LDC.64 R22, c[0x0][0x388] ;  /* 0x0000e200ff167b82 */ /* 0x000e220000000a00 */
[----:B------:R-:W-:Y:S01]  /*0230*/  MOV R8, R10 ;  /* 0x0000000a00087202 */ /* 0x000fe20000000f00 */
[----:B------:R-:W-:-:S05]  /*0240*/  IMAD.MOV.U32 R9, RZ, RZ, R11 ;  /* 0x000000ffff097224 */ /* 0x000fca00078e000b */
[----:B------:R-:W2:Y:S04]  /*0250*/  LDG.E.64 R14, desc[UR4][R8.64+-0x20] ;  /* 0xffffe004080e7981 */ /* 0x000ea8000c1e1b00 */
[----:B------:R-:W3:Y:S01]  /*0260*/  LDG.E.64 R10, desc[UR4][R8.64+-0x18] ;  /* 0xffffe804080a7981 */ /* 0x000ee2000c1e1b00 */
[----:B0-----:R-:W-:-:S05]  /*0270*/  IMAD.WIDE R22, R27, 0x8, R22 ;  /* 0x000000081b167825 */ /* 0x001fca00078e0216 */
[----:B------:R-:W2:Y:S01]  /*0280*/  LDG.E.64 R12, desc[UR4][R22.64] ;  /* 0x00000004160c7981 */ /* 0x000ea2000c1e1b00 */
[----:B------:R-:W-:-:S05]  /*0290*/  IMAD.WIDE R28, R0, 0x8, R22 ;  /* 0x00000008001c7825 */ /* 0x000fca00078e0216 */
[----:B------:R-:W3:Y:S01]  /*02a0*/  LDG.E.64 R16, desc[UR4][R28.64] ;  /* 0x000000041c107981 */ /* 0x000ee2000c1e1b00 */
[C---:B------:R-:W-:Y:S01]  /*02b0*/  IMAD.WIDE R24, R0.reuse, 0x8, R28 ;  /* 0x0000000800187825 */ /* 0x040fe200078e021c */
[----:B--2---:R-:W-:Y:S02]  /*02c0*/  DFMA R18, R14, R12, R18 ;  /* 0x0000000c0e12722b */ /* 0x004fe40000000012 */
[----:B------:R-:W2:Y:S04]  /*02d0*/  LDG.E.64 R14, desc[UR4][R8.64+-0x10] ;  /* 0xfffff004080e7981 */ /* 0x000ea8000c1e1b00 */
[----:B------:R-:W2:Y:S01]  /*02e0*/  LDG.E.64 R12, desc[UR4][R24.64] ;  /* 0x00000004180c7981 */ /* 0x000ea2000c1e1b00 */
[----:B------:R-:W-:Y:S01]  /*02f0*/  IMAD.WIDE R20, R0, 0x8, R24 ;  /* 0x0000000800147825 */ /* 0x000fe200078e0218 */
[----:B---3--:R-:W-:-:S02]  /*0300*/  DFMA R16, R10, R16, R18 ;  /* 0x000000100a10722b */ /* 0x008fc40000000012 */
[----:B------:R-:W3:Y:S04]  /*0310*/  LDG.E.64 R10, desc[UR4][R8.64+-0x8] ;  /* 0xfffff804080a7981 */ /* 0x000ee8000c1e1b00 */
        /* <DEDUP_REMOVED lines=9> */
[----:B------:R-:W-:-:S03]  /*03b0*/  IMAD.WIDE R24, R0, 0x8, R28 ;  /* 0x0000000800187825 */ /* 0x000fc600078e021c */
[----:B------:R-:W4:Y:S01]  /*03c0*/  LDG.E.64 R22, desc[UR4][R8.64+0x18] ;  /* 0x0000180408167981 */ /* 0x000f22000c1e1b00 */
[----:B------:R-:W-:-:S06]  /*03d0*/  IMAD.WIDE R20, R0, 0x8, R24 ;  /* 0x0000000800147825 */ /* 0x000fcc00078e0218 */
[----:B------:R-:W4:Y:S01]  /*03e0*/  LDG.E.64 R20, desc[UR4][R20.64] ;  /* 0x0000000414147981 */ /* 0x000f22000c1e1b00 */
[----:B--2---:R-:W-:-:S03]  /*03f0*/  DFMA R14, R16, R14, R18 ;  /* 0x0000000e100e722b */ /* 0x004fc60000000012 */
[----:B------:R-:W2:Y:S04]  /*0400*/  LDG.E.64 R16, desc[UR4][R8.64+0x10] ;  /* 0x0000100408107981 */ /* 0x000ea8000c1e1b00 */
[----:B------:R-:W2:Y:S01]  /*0410*/  LDG.E.64 R18, desc[UR4][R24.64] ;  /* 0x0000000418127981 */ /* 0x000ea2000c1e1b00 */
[----:B------:R-:W-:Y:S01]  /*0420*/  IADD3 R26, PT, PT, R26, 0x8, RZ ;  /* 0x000000081a1a7810 */ /* 0x000fe20007ffe0ff */
[----:B---3--:R-:W-:-:S03]  /*0430*/  DFMA R10, R10, R12, R14 ;  /* 0x0000000c0a0a722b */ /* 0x008fc6000000000e */
[----:B------:R-:W-:Y:S02]  /*0440*/  ISETP.NE.AND P1, PT, R26, RZ, PT ;  /* 0x000000ff1a00720c */ /* 0x000fe40003f25270 */
[----:B------:R-:W-:-:S03]  /*0450*/  LEA R27, R0, R27, 0x3 ;  /* 0x0000001b001b7211 */ /* 0x000fc600078e18ff */
[----:B--2---:R-:W-:Y:S01]  /*0460*/  DFMA R18, R16, R18, R10 ;  /* 0x000000121012722b */ /* 0x004fe2000000000a */
[----:B------:R-:W-:-:S07]  /*0470*/  IADD3 R10, P2, PT, R8, 0x40, RZ ;  /* 0x00000040080a7810 */ /* 0x000fce0007f5e0ff */
[----:B----4-:R-:W-:Y:S01]  /*0480*/  DFMA R18, R22, R20, R18 ;  /* 0x000000141612722b */ /* 0x010fe20000000012 */
[----:B------:R-:W-:Y:S01]  /*0490*/  IMAD.X R11, RZ, RZ, R9, P2 ;  /* 0x000000ffff0b7224 */ /* 0x000fe200010e0609 */
[----:B------:R-:W-:Y:S09]  /*04a0*/  @P1 BRA `(.L_x_11) ;  /* 0xfffffffc005c1947 */ /* 0x000ff2000383ffff */
.L_x_10:
[----:B------:R-:W-:Y:S05]  /*04b0*/  @!P0 BRA `(.L_x_9) ;  /* 0x0000000000fc8947 */ /* 0x000fea0003800000 */
[----:B------:R-:W-:Y:S02]  /*04c0*/  ISETP.GE.U32.AND P1, PT, R4, 0x4, PT ;  /* 0x000000040400780c */ /* 0x000fe40003f26070 */
[----:B------:R-:W-:-:S04]  /*04d0*/  LOP3.LUT R26, R2, 0x3, RZ, 0xc0, !PT ;  /* 0x00000003021a7812 */ /* 0x000fc800078ec0ff */
[----:B------:R-:W-:-:S07]  /*04e0*/  ISETP.NE.AND P0, PT, R26, RZ, PT ;  /* 0x000000ff1a00720c */ /* 0x000fce0003f05270 */
[----:B------:R-:W-:Y:S06]  /*04f0*/  @!P1 BRA `(.L_x_12) ;  /* 0x00000000006c9947 */ /* 0x000fec0003800000 */
[----:B------:R-:W0:Y:S01]  /*0500*/  LDC.64 R24, c[0x0][0x380] ;  /* 0x0000e000ff187b82 */ /* 0x000e220000000a00 */
[----:B------:R-:W1:Y:S01]  /*0510*/  LDCU.64 UR6, c[0x0][0x380] ;  /* 0x00007000ff0677ac */ /* 0x000e620008000a00 */
[C---:B------:R-:W-:Y:S01]  /*0520*/  IMAD.IADD R9, R6.reuse, 0x1, R7 ;  /* 0x0000000106097824 */ /* 0x040fe200078e0207 */
[----:B------:R-:W-:Y:S01]  /*0530*/  IADD3 R4, P1, PT, R6, R7, RZ ;  /* 0x0000000706047210 */ /* 0x000fe20007f3e0ff */
[----:B------:R-:W-:-:S04]  /*0540*/  IMAD R13, R7, R0, R5 ;  /* 0x00000000070d7224 */ /* 0x000fc800078e0205 */
[----:B------:R-:W2:Y:S01]  /*0550*/  LDC.64 R10, c[0x0][0x388] ;  /* 0x0000e200ff0a7b82 */ /* 0x000ea20000000a00 */
[----:B0-----:R-:W-:-:S06]  /*0560*/  IMAD.WIDE.U32 R24, R9, 0x8, R24 ;  /* 0x0000000809187825 */ /* 0x001fcc00078e0018 */
[----:B------:R-:W3:Y:S01]  /*0570*/  LDG.E.64 R24, desc[UR4][R24.64] ;  /* 0x0000000418187981 */ /* 0x000ee2000c1e1b00 */
[----:B--2---:R-:W-:Y:S01]  /*0580*/  IMAD.WIDE R10, R13, 0x8, R10 ;  /* 0x000000080d0a7825 */ /* 0x004fe200078e020a */
[----:B------:R-:W-:Y:S02]  /*0590*/  IADD3.X R13, PT, PT, RZ, RZ, RZ, P1, !PT ;  /* 0x000000ffff0d7210 */ /* 0x000fe40000ffe4ff */
[----:B-1----:R-:W-:Y:S02]  /*05a0*/  LEA R28, P1, R4, UR6, 0x3 ;  /* 0x00000006041c7c11 */ /* 0x002fe4000f8218ff */
[----:B------:R-:W3:Y:S01]  /*05b0*/  LDG.E.64 R8, desc[UR4][R10.64] ;  /* 0x000000040a087981 */ /* 0x000ee2000c1e1b00 */
[----:B------:R-:W-:Y:S01]  /*05c0*/  IMAD.WIDE R14, R0, 0x8, R10 ;  /* 0x00000008000e7825 */ /* 0x000fe200078e020a */
[----:B------:R-:W-:-:S05]  /*05d0*/  LEA.HI.X R29, R4, UR7, R13, 0x3, P1 ;  /* 0x00000007041d7c11 */ /* 0x000fca00088f1c0d */
[----:B------:R-:W2:Y:S01]  /*05e0*/  LDG.E.64 R12, desc[UR4][R28.64+0x8] ;  /* 0x000008041c0c7981 */ /* 0x000ea2000c1e1b00 */
[----:B------:R-:W-:-:S03]  /*05f0*/  IMAD.WIDE R20, R0, 0x8, R14 ;  /* 0x0000000800147825 */ /* 0x000fc600078e020e */
[----:B------:R-:W2:Y:S04]  /*0600*/  LDG.E.64 R10, desc[UR4][R14.64] ;  /* 0x000000040e0a7981 */ /* 0x000ea8000c1e1b00 */
[----:B------:R-:W4:Y:S01]  /*0610*/  LDG.E.64 R16, desc[UR4][R20.64] ;  /* 0x0000000414107981 */ /* 0x000f22000c1e1b00 */
[----:B------:R-:W-:-:S03]  /*0620*/  IMAD.WIDE R22, R0, 0x8, R20 ;  /* 0x0000000800167825 */ /* 0x000fc600078e0214 */
[----:B------:R-:W4:Y:S04]  /*0630*/  LDG.E.64 R14, desc[UR4][R28.64+0x10] ;  /* 0x000010041c0e7981 */ /* 0x000f28000c1e1b00 */
[----:B------:R-:W5:Y:S04]  /*0640*/  LDG.E.64 R20, desc[UR4][R28.64+0x18] ;  /* 0x000018041c147981 */ /* 0x000f68000c1e1b00 */
[----:B------:R-:W5:Y:S01]  /*0650*/  LDG.E.64 R22, desc[UR4][R22.64] ;  /* 0x0000000416167981 */ /* 0x000f62000c1e1b00 */
[----:B------:R-:W-:Y:S01]  /*0660*/  VIADD R7, R7, 0x4 ;  /* 0x0000000407077836 */ /* 0x000fe20000000000 */
[----:B---3--:R-:W-:-:S08]  /*0670*/  DFMA R8, R24, R8, R18 ;  /* 0x000000081808722b */ /* 0x008fd00000000012 */
[----:B--2---:R-:W-:-:S08]  /*0680*/  DFMA R8, R12, R10, R8 ;  /* 0x0000000a0c08722b */ /* 0x004fd00000000008 */
[----:B----4-:R-:W-:-:S08]  /*0690*/  DFMA R8, R14, R16, R8 ;  /* 0x000000100e08722b */ /* 0x010fd00000000008 */
[----:B-----5:R-:W-:-:S11]  /*06a0*/  DFMA R18, R20, R22, R8 ;  /* 0x000000161412722b */ /* 0x020fd60000000008 */
.L_x_12:
[----:B------:R-:W-:Y:S05]  /*06b0*/  @!P0 BRA `(.L_x_9) ;  /* 0x00000000007c8947 */ /* 0x000fea0003800000 */
[----:B------:R-:W-:Y:S01]  /*06c0*/  ISETP.NE.AND P1, PT, R26, 0x1, PT ;  /* 0x000000011a00780c */ /* 0x000fe20003f25270 */
[----:B------:R-:W0:Y:S01]  /*06d0*/  LDC.64 R12, c[0x0][0x380] ;  /* 0x0000e000ff0c7b82 */ /* 0x000e220000000a00 */
[----:B------:R-:W-:-:S04]  /*06e0*/  LOP3.LUT R2, R2, 0x1, RZ, 0xc0, !PT ;  /* 0x0000000102027812 */ /* 0x000fc800078ec0ff */
[----:B------:R-:W-:-:S03]  /*06f0*/  ISETP.NE.U32.AND P0, PT, R2, 0x1, PT ;  /* 0x000000010200780c */ /* 0x000fc60003f05070 */
[----:B------:R-:W1:Y:S04]  /*0700*/  LDC.64 R20, c[0x0][0x388] ;  /* 0x0000e200ff147b82 */ /* 0x000e680000000a00 */
[CC--:B------:R-:W-:Y:S01]  /*0710*/  @P1 IADD3 R17, PT, PT, R6.reuse, R7.reuse, RZ ;  /* 0x0000000706111210 */ /* 0x0c0fe20007ffe0ff */
[C---:B------:R-:W-:Y:S01]  /*0720*/  @P1 IMAD R23, R7.reuse, R0, R5 ;  /* 0x0000000007171224 */ /* 0x040fe200078e0205 */
[----:B------:R-:W-:Y:S01]  /*0730*/  @P1 IADD3 R2, P2, PT, R6, R7, RZ ;  /* 0x0000000706021210 */ /* 0x000fe20007f5e0ff */
[----:B------:R-:W-:Y:S01]  /*0740*/  @P1 VIADD R7, R7, 0x2 ;  /* 0x0000000207071836 */ /* 0x000fe20000000000 */
[----:B------:R-:W2:Y:S02]  /*0750*/  @P1 LDC.64 R8, c[0x0][0x380] ;  /* 0x0000e000ff081b82 */ /* 0x000ea40000000a00 */
[----:B------:R-:W-:-:S06]  /*0760*/  @P1 IADD3.X R4, PT, PT, RZ, RZ, RZ, P2, !PT ;  /* 0x000000ffff041210 */ /* 0x000fcc00017fe4ff */
[----:B------:R-:W3:Y:S01]  /*0770*/  LDC.64 R14, c[0x0][0x380] ;  /* 0x0000e000ff0e7b82 */ /* 0x000ee20000000a00 */
[----:B0-----:R-:W-:-:S07]  /*0780*/  @P1 IMAD.WIDE.U32 R16, R17, 0x8, R12 ;  /* 0x0000000811101825 */ /* 0x001fce00078e000c */
[----:B------:R-:W0:Y:S01]  /*0790*/  LDC.64 R10, c[0x0][0x388] ;  /* 0x0000e200ff0a7b82 */ /* 0x000e220000000a00 */
[----:B-1----:R-:W-:Y:S01]  /*07a0*/  @P1 IMAD.WIDE R20, R23, 0x8, R20 ;  /* 0x0000000817141825 */ /* 0x002fe200078e0214 */
[----:B------:R-:W4:Y:S04]  /*07b0*/  @P1 LDG.E.64 R16, desc[UR4][R16.64] ;  /* 0x0000000410101981 */ /* 0x000f28000c1e1b00 */
[----:B------:R-:W4:Y:S01]  /*07c0*/  @P1 LDG.E.64 R12, desc[UR4][R20.64] ;  /* 0x00000004140c1981 */ /* 0x000f22000c1e1b00 */
[----:B--2---:R-:W-:Y:S01]  /*07d0*/  @P1 LEA R8, P2, R2, R8, 0x3 ;  /* 0x0000000802081211 */ /* 0x004fe200078418ff */
[----:B------:R-:W-:-:S03]  /*07e0*/  @P1 IMAD.WIDE R22, R0, 0x8, R20 ;  /* 0x0000000800161825 */ /* 0x000fc600078e0214 */
[----:B------:R-:W-:Y:S01]  /*07f0*/  @P1 LEA.HI.X R9, R2, R9, R4, 0x3, P2 ;  /* 0x0000000902091211 */ /* 0x000fe200010f1c04 */
[----:B------:R-:W-:Y:S01]  /*0800*/  @!P0 IMAD R27, R7, R0, R5 ;  /* 0x00000000071b8224 */ /* 0x000fe200078e0205 */
[----:B------:R-:W-:Y:S02]  /*0810*/  @!P0 IADD3 R25, PT, PT, R6, R7, RZ ;  /* 0x0000000706198210 */ /* 0x000fe40007ffe0ff */
[----:B------:R-:W2:Y:S04]  /*0820*/  @P1 LDG.E.64 R6, desc[UR4][R22.64] ;  /* 0x0000000416061981 */ /* 0x000ea8000c1e1b00 */
[----:B------:R-:W2:Y:S01]  /*0830*/  @P1 LDG.E.64 R8, desc[UR4][R8.64+0x8] ;  /* 0x0000080408081981 */ /* 0x000ea2000c1e1b00 */
[----:B---3--:R-:W-:-:S04]  /*0840*/  @!P0 IMAD.WIDE.U32 R14, R25, 0x8, R14 ;  /* 0x00000008190e8825 */ /* 0x008fc800078e000e */
[----:B0-----:R-:W-:Y:S02]  /*0850*/  @!P0 IMAD.WIDE R10, R27, 0x8, R10 ;  /* 0x000000081b0a8825 */ /* 0x001fe400078e020a */
[----:B------:R-:W3:Y:S04]  /*0860*/  @!P0 LDG.E.64 R14, desc[UR4][R14.64] ;  /* 0x000000040e0e8981 */ /* 0x000ee8000c1e1b00 */
[----:B------:R-:W3:Y:S01]  /*0870*/  @!P0 LDG.E.64 R10, desc[UR4][R10.64] ;  /* 0x000000040a0a8981 */ /* 0x000ee2000c1e1b00 */
[----:B----4-:R-:W-:-:S08]  /*0880*/  @P1 DFMA R12, R16, R12, R18 ;  /* 0x0000000c100c122b */ /* 0x010fd00000000012 */
[----:B--2---:R-:W-:-:S08]  /*0890*/  @P1 DFMA R18, R8, R6, R12 ;  /* 0x000000060812122b */ /* 0x004fd0000000000c */
[----:B---3--:R-:W-:-:S11]  /*08a0*/  @!P0 DFMA R18, R14, R10, R18 ;  /* 0x0000000a0e12822b */ /* 0x008fd60000000012 */
.L_x_9:
[----:B------:R-:W0:Y:S01]  /*08b0*/  LDC.64 R6, c[0x0][0x390] ;  /* 0x0000e400ff067b82 */ /* 0x000e220000000a00 */
[----:B------:R-:W-:-:S04]  /*08c0*/  IMAD R3, R3, R0, R5 ;  /* 0x0000000003037224 */ /* 0x000fc800078e0205 */
[----:B0-----:R-:W-:-:S05]  /*08d0*/  IMAD.WIDE R2, R3, 0x8, R6 ;  /* 0x0000000803027825 */ /* 0x001fca00078e0206 */
[----:B------:R-:W-:Y:S01]  /*08e0*/  STG.E.64 desc[UR4][R2.64], R18 ;  /* 0x0000001202007986 */ /* 0x000fe2000c101b04 */
[----:B------:R-:W-:Y:S05]  /*08f0*/  EXIT ;  /* 0x000000000000794d */ /* 0x000fea0003800000 */
.L_x_13:
        /* <DEDUP_REMOVED lines=16> */
.L_x_15:


//--------------------- .nv.shared._Z10tiled_gemmPdS_S_iiiiii --------------------------
	.section	.nv.shared._Z10tiled_gemmPdS_S_iiiiii,"aw",@nobits
	.sectionflags	@""
	.align	16
	.zero		1024


//--------------------- .nv.shared.reserved.0     --------------------------
	.section	.nv.shared.reserved.0,"aw",@nobits
	.weak		__nv_reservedSMEM_offset_0_alias
	.size		__nv_reservedSMEM_offset_0_alias, 0, 64
	.other		__nv_reservedSMEM_offset_0_alias,@"STO_CUDA_RESERVED_SHARED STV_DEFAULT"
__nv_reservedSMEM_offset_0_alias:
	.zero		0
	.zero		64


//--------------------- .nv.shared._Z4gemmPdS_S_iiii --------------------------
	.section	.nv.shared._Z4gemmPdS_S_iiii,"aw",@nobits
	.sectionflags	@""
	.align	16
	.zero		1024


//--------------------- .nv.constant0._Z10tiled_gemmPdS_S_iiiiii --------------------------
	.section	.nv.constant0._Z10tiled_gemmPdS_S_iiiiii,"a",@progbits
	.sectionflags	@""
	.align	4
.nv.constant0._Z10tiled_gemmPdS_S_iiiiii:
	.zero		944


//--------------------- .nv.constant0._Z4gemmPdS_S_iiii --------------------------
	.section	.nv.constant0._Z4gemmPdS_S_iiii,"a",@progbits
	.sectionflags	@""
	.align	4
.nv.constant0._Z4gemmPdS_S_iiii:
	.zero		936


//--------------------- SYMBOLS --------------------------

	.type		.nv.reservedSmem.offset0,@object
	.size		.nv.reservedSmem.offset0,0x4
	.type		.nv.reservedSmem.cap,@object
	.size		.nv.reservedSmem.cap,0x4
